//
// Generated by NVIDIA NVVM Compiler
//
// Compiler Build ID: CL-36424714
// Cuda compilation tools, release 13.0, V13.0.88
// Based on NVVM 20.0.0
//

.version 9.0
.target sm_100
.address_size 64

	// .globl	eddyLaplace

.visible .entry eddyLaplace(
	.param .u64 .ptr .align 1 eddyLaplace_param_0,
	.param .u64 .ptr .align 1 eddyLaplace_param_1,
	.param .u64 .ptr .align 1 eddyLaplace_param_2,
	.param .u64 .ptr .align 1 eddyLaplace_param_3,
	.param .u32 eddyLaplace_param_4,
	.param .u32 eddyLaplace_param_5,
	.param .u32 eddyLaplace_param_6,
	.param .u32 eddyLaplace_param_7,
	.param .u32 eddyLaplace_param_8,
	.param .u32 eddyLaplace_param_9,
	.param .u32 eddyLaplace_param_10,
	.param .u64 .ptr .align 1 eddyLaplace_param_11,
	.param .u32 eddyLaplace_param_12,
	.param .f32 eddyLaplace_param_13
)
{
	.reg .pred 	%p<57>;
	.reg .b32 	%r<83>;
	.reg .b32 	%f<65>;
	.reg .b64 	%rd<37>;
	.reg .b64 	%fd<35>;

	ld.param.u64 	%rd6, [eddyLaplace_param_0];
	ld.param.u64 	%rd3, [eddyLaplace_param_2];
	ld.param.u64 	%rd4, [eddyLaplace_param_3];
	ld.param.u32 	%r9, [eddyLaplace_param_4];
	ld.param.u32 	%r10, [eddyLaplace_param_5];
	ld.param.u32 	%r11, [eddyLaplace_param_6];
	ld.param.u32 	%r12, [eddyLaplace_param_7];
	ld.param.u32 	%r17, [eddyLaplace_param_8];
	ld.param.u32 	%r14, [eddyLaplace_param_9];
	ld.param.u32 	%r15, [eddyLaplace_param_10];
	ld.param.u64 	%rd5, [eddyLaplace_param_11];
	ld.param.u32 	%r16, [eddyLaplace_param_12];
	ld.param.f32 	%f20, [eddyLaplace_param_13];
	cvta.to.global.u64 	%rd1, %rd6;
	mov.u32 	%r18, %ctaid.x;
	mov.u32 	%r19, %ntid.x;
	mov.u32 	%r20, %tid.x;
	mad.lo.s32 	%r1, %r18, %r19, %r20;
	mov.u32 	%r21, %ctaid.y;
	mov.u32 	%r22, %ntid.y;
	mov.u32 	%r23, %tid.y;
	mad.lo.s32 	%r24, %r21, %r22, %r23;
	mov.u32 	%r25, %ctaid.z;
	mov.u32 	%r26, %ntid.z;
	mov.u32 	%r27, %tid.z;
	mad.lo.s32 	%r3, %r25, %r26, %r27;
	setp.ge.s32 	%p1, %r1, %r12;
	setp.ge.s32 	%p2, %r24, %r17;
	or.pred  	%p3, %p1, %p2;
	setp.ge.s32 	%p4, %r3, %r14;
	or.pred  	%p5, %p3, %p4;
	@%p5 bra 	$L__BB0_18;
	mul.lo.s32 	%r4, %r17, %r3;
	add.s32 	%r28, %r4, %r24;
	mul.lo.s32 	%r5, %r28, %r12;
	add.s32 	%r6, %r5, %r1;
	setp.eq.s32 	%p6, %r15, 0;
	@%p6 bra 	$L__BB0_4;
	setp.ne.s32 	%p7, %r15, 1;
	@%p7 bra 	$L__BB0_5;
	add.s32 	%r32, %r1, %r24;
	add.s32 	%r33, %r32, %r3;
	and.b32  	%r34, %r33, 1;
	setp.eq.b32 	%p9, %r34, 1;
	not.pred 	%p10, %p9;
	@%p10 bra 	$L__BB0_18;
	bra.uni 	$L__BB0_5;
$L__BB0_4:
	add.s32 	%r29, %r1, %r24;
	add.s32 	%r30, %r29, %r3;
	and.b32  	%r31, %r30, 1;
	setp.eq.b32 	%p8, %r31, 1;
	@%p8 bra 	$L__BB0_18;
$L__BB0_5:
	ld.param.u64 	%rd36, [eddyLaplace_param_1];
	cvta.to.global.u64 	%rd7, %rd5;
	add.s32 	%r36, %r12, -1;
	add.s32 	%r37, %r36, %r1;
	rem.s32 	%r38, %r37, %r12;
	add.s32 	%r39, %r38, %r5;
	add.s32 	%r40, %r1, 1;
	rem.s32 	%r41, %r40, %r12;
	add.s32 	%r42, %r41, %r5;
	setp.ne.s32 	%p11, %r24, 0;
	add.s32 	%r43, %r17, -1;
	add.s32 	%r44, %r43, %r24;
	rem.u32 	%r45, %r44, %r17;
	add.s32 	%r46, %r45, %r4;
	mad.lo.s32 	%r47, %r46, %r12, %r1;
	add.s32 	%r48, %r24, 1;
	rem.u32 	%r49, %r48, %r17;
	add.s32 	%r50, %r49, %r4;
	mad.lo.s32 	%r51, %r50, %r12, %r1;
	setp.ne.s32 	%p12, %r3, 0;
	add.s32 	%r52, %r14, -1;
	add.s32 	%r53, %r52, %r3;
	rem.u32 	%r54, %r53, %r14;
	mad.lo.s32 	%r55, %r54, %r17, %r24;
	mad.lo.s32 	%r56, %r55, %r12, %r1;
	add.s32 	%r57, %r3, 1;
	rem.u32 	%r58, %r57, %r14;
	mad.lo.s32 	%r59, %r58, %r17, %r24;
	mad.lo.s32 	%r60, %r59, %r12, %r1;
	setp.gt.s32 	%p13, %r9, 0;
	setp.gt.s32 	%p14, %r1, 0;
	or.pred  	%p15, %p14, %p13;
	selp.u32 	%r61, 1, 0, %p15;
	cvt.rn.f32.u32 	%f21, %r61;
	mul.wide.s32 	%rd8, %r39, 4;
	add.s64 	%rd9, %rd1, %rd8;
	ld.global.f32 	%f22, [%rd9];
	mul.f32 	%f59, %f22, %f21;
	setp.lt.s32 	%p16, %r1, %r36;
	or.pred  	%p17, %p13, %p16;
	selp.u32 	%r62, 1, 0, %p17;
	cvt.rn.f32.u32 	%f23, %r62;
	mul.wide.s32 	%rd10, %r42, 4;
	add.s64 	%rd11, %rd1, %rd10;
	ld.global.f32 	%f24, [%rd11];
	mul.f32 	%f60, %f24, %f23;
	setp.gt.s32 	%p18, %r10, 0;
	or.pred  	%p19, %p18, %p11;
	selp.u32 	%r63, 1, 0, %p19;
	cvt.rn.f32.u32 	%f25, %r63;
	mul.wide.s32 	%rd12, %r47, 4;
	add.s64 	%rd13, %rd1, %rd12;
	ld.global.f32 	%f26, [%rd13];
	mul.f32 	%f61, %f26, %f25;
	setp.lt.u32 	%p20, %r24, %r43;
	or.pred  	%p21, %p18, %p20;
	selp.u32 	%r64, 1, 0, %p21;
	cvt.rn.f32.u32 	%f27, %r64;
	mul.wide.s32 	%rd14, %r51, 4;
	add.s64 	%rd15, %rd1, %rd14;
	ld.global.f32 	%f28, [%rd15];
	mul.f32 	%f62, %f28, %f27;
	setp.gt.s32 	%p22, %r11, 0;
	or.pred  	%p23, %p12, %p22;
	selp.u32 	%r65, 1, 0, %p23;
	cvt.rn.f32.u32 	%f29, %r65;
	mul.wide.s32 	%rd16, %r56, 4;
	add.s64 	%rd17, %rd1, %rd16;
	ld.global.f32 	%f30, [%rd17];
	mul.f32 	%f63, %f30, %f29;
	setp.lt.u32 	%p24, %r3, %r52;
	or.pred  	%p25, %p22, %p24;
	selp.u32 	%r66, 1, 0, %p25;
	cvt.rn.f32.u32 	%f31, %r66;
	mul.wide.s32 	%rd18, %r60, 4;
	add.s64 	%rd19, %rd1, %rd18;
	ld.global.f32 	%f32, [%rd19];
	mul.f32 	%f64, %f32, %f31;
	mul.wide.s32 	%rd20, %r6, 4;
	add.s64 	%rd21, %rd7, %rd20;
	ld.global.nc.f32 	%f33, [%rd21];
	add.s32 	%r67, %r16, 1;
	cvt.rn.f32.s32 	%f34, %r67;
	setp.eq.f32 	%p26, %f33, %f34;
	add.s64 	%rd22, %rd7, %rd8;
	ld.global.nc.f32 	%f35, [%rd22];
	cvt.rn.f32.s32 	%f36, %r16;
	setp.eq.f32 	%p27, %f35, %f36;
	or.b32  	%r68, %r9, %r1;
	setp.eq.s32 	%p28, %r68, 0;
	or.pred  	%p29, %p28, %p27;
	selp.s32 	%r69, -1, 0, %p29;
	add.s64 	%rd23, %rd7, %rd10;
	ld.global.nc.f32 	%f37, [%rd23];
	setp.eq.f32 	%p30, %f37, %f36;
	setp.eq.s32 	%p31, %r9, 0;
	setp.eq.s32 	%p32, %r1, %r36;
	and.pred  	%p33, %p31, %p32;
	or.pred  	%p34, %p30, %p33;
	selp.u32 	%r70, 1, 0, %p34;
	add.s32 	%r71, %r70, %r69;
	selp.b32 	%r35, %r71, 0, %p26;
	add.s64 	%rd24, %rd7, %rd12;
	ld.global.nc.f32 	%f38, [%rd24];
	setp.eq.f32 	%p35, %f38, %f36;
	or.b32  	%r72, %r10, %r24;
	setp.eq.s32 	%p36, %r10, 0;
	setp.eq.s32 	%p37, %r72, 0;
	or.pred  	%p38, %p35, %p37;
	selp.s32 	%r73, -1, 0, %p38;
	add.s64 	%rd25, %rd7, %rd14;
	ld.global.nc.f32 	%f39, [%rd25];
	setp.eq.f32 	%p39, %f39, %f36;
	setp.eq.s32 	%p40, %r24, %r43;
	and.pred  	%p41, %p36, %p40;
	or.pred  	%p42, %p39, %p41;
	selp.u32 	%r74, 1, 0, %p42;
	add.s32 	%r75, %r74, %r73;
	selp.b32 	%r7, %r75, 0, %p26;
	add.s64 	%rd26, %rd7, %rd16;
	ld.global.nc.f32 	%f40, [%rd26];
	setp.eq.f32 	%p43, %f40, %f36;
	or.b32  	%r76, %r11, %r3;
	setp.eq.s32 	%p44, %r76, 0;
	or.pred  	%p45, %p44, %p43;
	selp.s32 	%r77, -1, 0, %p45;
	add.s64 	%rd27, %rd7, %rd18;
	ld.global.nc.f32 	%f41, [%rd27];
	setp.eq.f32 	%p46, %f41, %f36;
	setp.eq.s32 	%p47, %r11, 0;
	setp.eq.s32 	%p48, %r3, %r52;
	and.pred  	%p49, %p47, %p48;
	or.pred  	%p50, %p46, %p49;
	selp.u32 	%r78, 1, 0, %p50;
	add.s32 	%r79, %r78, %r77;
	selp.b32 	%r8, %r79, 0, %p26;
	cvta.to.global.u64 	%rd28, %rd36;
	add.s64 	%rd29, %rd28, %rd20;
	ld.global.nc.f32 	%f42, [%rd29];
	cvt.rn.f32.s32 	%f43, %r35;
	cvta.to.global.u64 	%rd30, %rd3;
	add.s64 	%rd31, %rd30, %rd20;
	ld.global.nc.f32 	%f44, [%rd31];
	cvt.rn.f32.s32 	%f45, %r7;
	mul.f32 	%f46, %f44, %f45;
	fma.rn.f32 	%f47, %f42, %f43, %f46;
	cvta.to.global.u64 	%rd32, %rd4;
	add.s64 	%rd33, %rd32, %rd20;
	ld.global.nc.f32 	%f48, [%rd33];
	cvt.rn.f32.s32 	%f49, %r8;
	fma.rn.f32 	%f50, %f48, %f49, %f47;
	mul.lo.s32 	%r80, %r35, %r35;
	mad.lo.s32 	%r81, %r7, %r7, %r80;
	mad.lo.s32 	%r82, %r8, %r8, %r81;
	cvt.rn.f32.u32 	%f51, %r82;
	div.rn.f32 	%f7, %f50, %f51;
	setp.eq.s32 	%p51, %r35, 1;
	@%p51 bra 	$L__BB0_8;
	setp.ne.s32 	%p52, %r35, -1;
	@%p52 bra 	$L__BB0_9;
	cvt.f64.f32 	%fd6, %f7;
	add.f64 	%fd7, %fd6, %fd6;
	cvt.f64.f32 	%fd8, %f20;
	cvt.f64.f32 	%fd9, %f60;
	fma.rn.f64 	%fd10, %fd7, %fd8, %fd9;
	cvt.rn.f32.f64 	%f59, %fd10;
	bra.uni 	$L__BB0_9;
$L__BB0_8:
	cvt.f64.f32 	%fd1, %f7;
	add.f64 	%fd2, %fd1, %fd1;
	cvt.f64.f32 	%fd3, %f20;
	cvt.f64.f32 	%fd4, %f59;
	fma.rn.f64 	%fd5, %fd2, %fd3, %fd4;
	cvt.rn.f32.f64 	%f60, %fd5;
$L__BB0_9:
	setp.eq.s32 	%p53, %r7, 1;
	@%p53 bra 	$L__BB0_12;
	setp.ne.s32 	%p54, %r7, -1;
	@%p54 bra 	$L__BB0_13;
	cvt.f64.f32 	%fd16, %f7;
	add.f64 	%fd17, %fd16, %fd16;
	cvt.f64.f32 	%fd18, %f20;
	cvt.f64.f32 	%fd19, %f62;
	fma.rn.f64 	%fd20, %fd17, %fd18, %fd19;
	cvt.rn.f32.f64 	%f61, %fd20;
	bra.uni 	$L__BB0_13;
$L__BB0_12:
	cvt.f64.f32 	%fd11, %f7;
	add.f64 	%fd12, %fd11, %fd11;
	cvt.f64.f32 	%fd13, %f20;
	cvt.f64.f32 	%fd14, %f61;
	fma.rn.f64 	%fd15, %fd12, %fd13, %fd14;
	cvt.rn.f32.f64 	%f62, %fd15;
$L__BB0_13:
	setp.eq.s32 	%p55, %r8, 1;
	@%p55 bra 	$L__BB0_16;
	setp.ne.s32 	%p56, %r8, -1;
	@%p56 bra 	$L__BB0_17;
	cvt.f64.f32 	%fd26, %f7;
	add.f64 	%fd27, %fd26, %fd26;
	cvt.f64.f32 	%fd28, %f20;
	cvt.f64.f32 	%fd29, %f64;
	fma.rn.f64 	%fd30, %fd27, %fd28, %fd29;
	cvt.rn.f32.f64 	%f63, %fd30;
	bra.uni 	$L__BB0_17;
$L__BB0_16:
	cvt.f64.f32 	%fd21, %f7;
	add.f64 	%fd22, %fd21, %fd21;
	cvt.f64.f32 	%fd23, %f20;
	cvt.f64.f32 	%fd24, %f63;
	fma.rn.f64 	%fd25, %fd22, %fd23, %fd24;
	cvt.rn.f32.f64 	%f64, %fd25;
$L__BB0_17:
	add.s64 	%rd35, %rd1, %rd20;
	ld.global.f32 	%f52, [%rd35];
	cvt.f64.f32 	%fd31, %f52;
	mul.f64 	%fd32, %fd31, 0dBFD999999999999A;
	add.f32 	%f53, %f59, %f60;
	add.f32 	%f54, %f53, %f61;
	add.f32 	%f55, %f54, %f62;
	add.f32 	%f56, %f55, %f63;
	add.f32 	%f57, %f56, %f64;
	cvt.f64.f32 	%fd33, %f57;
	fma.rn.f64 	%fd34, %fd33, 0d3FCDDDDDDDDDDDDD, %fd32;
	cvt.rn.f32.f64 	%f58, %fd34;
	st.global.f32 	[%rd35], %f58;
$L__BB0_18:
	ret;

}


// ===== COMPILED SASS (sm_100) =====

	.target	sm_100

	.elftype	@"ET_EXEC"


//--------------------- .note.nv.tkinfo           --------------------------
	.section	.note.nv.tkinfo,"",@"SHT_NOTE"
	.sectionflags	@"SHF_NOTE_NV_TKINFO"
	.tkinfo
        /*0018*/ 	.word	0x00000002
        /*0030*/ 	.string	""
        /*0030*/ 	.string	"ptxas"
        /*0030*/ 	.string	"Cuda compilation tools, release 13.0, V13.0.88"
        /*0030*/ 	.string	"Build cuda_13.0.r13.0/compiler.36424714_0"
        /*0030*/ 	.string	"-arch sm_100 -m 64 "



//--------------------- .note.nv.cuinfo           --------------------------
	.section	.note.nv.cuinfo,"",@"SHT_NOTE"
	.sectionflags	@"SHF_NOTE_NV_CUINFO"
        /*0018*/ 	.short	0x0002
        /*001a*/ 	.short	0x0064
        /*001c*/ 	.short	0x0082
	.zero		2


//--------------------- .nv.info                  --------------------------
	.section	.nv.info,"",@"SHT_CUDA_INFO"
	.align	4


	//----- nvinfo : EIATTR_REGCOUNT
	.align		4
        /*0000*/ 	.byte	0x04, 0x2f
        /*0002*/ 	.short	(.L_1 - .L_0)
	.align		4
.L_0:
        /*0004*/ 	.word	index@(eddyLaplace)
        /*0008*/ 	.word	0x00000020


	//----- nvinfo : EIATTR_FRAME_SIZE
	.align		4
.L_1:
        /*000c*/ 	.byte	0x04, 0x11
        /*000e*/ 	.short	(.L_3 - .L_2)
	.align		4
.L_2:
        /*0010*/ 	.word	index@($__internal_0_$__cuda_sm3x_div_rn_noftz_f32_slowpath)
        /*0014*/ 	.word	0x00000000


	//----- nvinfo : EIATTR_FRAME_SIZE
	.align		4
.L_3:
        /*0018*/ 	.byte	0x04, 0x11
        /*001a*/ 	.short	(.L_5 - .L_4)
	.align		4
.L_4:
        /*001c*/ 	.word	index@(eddyLaplace)
        /*0020*/ 	.word	0x00000000


	//----- nvinfo : EIATTR_MIN_STACK_SIZE
	.align		4
.L_5:
        /*0024*/ 	.byte	0x04, 0x12
        /*0026*/ 	.short	(.L_7 - .L_6)
	.align		4
.L_6:
        /*0028*/ 	.word	index@(eddyLaplace)
        /*002c*/ 	.word	0x00000000
.L_7:


//--------------------- .nv.compat                --------------------------
	.section	.nv.compat,"",@"SHT_CUDA_COMPAT_INFO"
	.align	4
        /*0000*/ 	.byte	0x02, 0x09, 0x00, 0x00, 0x02, 0x02, 0x01, 0x00, 0x02, 0x05, 0x05, 0x00, 0x03, 0x07, 0x01, 0x01
        /*0010*/ 	.byte	0x02, 0x03, 0x00, 0x00, 0x02, 0x06, 0x01, 0x00, 0x04, 0x0b, 0x08, 0x00, 0x01, 0x00, 0x00, 0x00
        /*0020*/ 	.byte	0x00, 0x00, 0x00, 0x00


//--------------------- .nv.info.eddyLaplace      --------------------------
	.section	.nv.info.eddyLaplace,"",@"SHT_CUDA_INFO"
	.sectionflags	@""
	.align	4


	//----- nvinfo : EIATTR_CUDA_API_VERSION
	.align		4
        /*0000*/ 	.byte	0x04, 0x37
        /*0002*/ 	.short	(.L_9 - .L_8)
.L_8:
        /*0004*/ 	.word	0x00000082


	//----- nvinfo : EIATTR_KPARAM_INFO
	.align		4
.L_9:
        /*0008*/ 	.byte	0x04, 0x17
        /*000a*/ 	.short	(.L_11 - .L_10)
.L_10:
        /*000c*/ 	.word	0x00000000
        /*0010*/ 	.short	0x000d
        /*0012*/ 	.short	0x004c
        /*0014*/ 	.byte	0x00, 0xf0, 0x11, 0x00


	//----- nvinfo : EIATTR_KPARAM_INFO
	.align		4
.L_11:
        /*0018*/ 	.byte	0x04, 0x17
        /*001a*/ 	.short	(.L_13 - .L_12)
.L_12:
        /*001c*/ 	.word	0x00000000
        /*0020*/ 	.short	0x000c
        /*0022*/ 	.short	0x0048
        /*0024*/ 	.byte	0x00, 0xf0, 0x11, 0x00


	//----- nvinfo : EIATTR_KPARAM_INFO
	.align		4
.L_13:
        /*0028*/ 	.byte	0x04, 0x17
        /*002a*/ 	.short	(.L_15 - .L_14)
.L_14:
        /*002c*/ 	.word	0x00000000
        /*0030*/ 	.short	0x000b
        /*0032*/ 	.short	0x0040
        /*0034*/ 	.byte	0x00, 0xf5, 0x21, 0x00


	//----- nvinfo : EIATTR_KPARAM_INFO
	.align		4
.L_15:
        /*0038*/ 	.byte	0x04, 0x17
        /*003a*/ 	.short	(.L_17 - .L_16)
.L_16:
        /*003c*/ 	.word	0x00000000
        /*0040*/ 	.short	0x000a
        /*0042*/ 	.short	0x0038
        /*0044*/ 	.byte	0x00, 0xf0, 0x11, 0x00


	//----- nvinfo : EIATTR_KPARAM_INFO
	.align		4
.L_17:
        /*0048*/ 	.byte	0x04, 0x17
        /*004a*/ 	.short	(.L_19 - .L_18)
.L_18:
        /*004c*/ 	.word	0x00000000
        /*0050*/ 	.short	0x0009
        /*0052*/ 	.short	0x0034
        /*0054*/ 	.byte	0x00, 0xf0, 0x11, 0x00


	//----- nvinfo : EIATTR_KPARAM_INFO
	.align		4
.L_19:
        /*0058*/ 	.byte	0x04, 0x17
        /*005a*/ 	.short	(.L_21 - .L_20)
.L_20:
        /*005c*/ 	.word	0x00000000
        /*0060*/ 	.short	0x0008
        /*0062*/ 	.short	0x0030
        /*0064*/ 	.byte	0x00, 0xf0, 0x11, 0x00


	//----- nvinfo : EIATTR_KPARAM_INFO
	.align		4
.L_21:
        /*0068*/ 	.byte	0x04, 0x17
        /*006a*/ 	.short	(.L_23 - .L_22)
.L_22:
        /*006c*/ 	.word	0x00000000
        /*0070*/ 	.short	0x0007
        /*0072*/ 	.short	0x002c
        /*0074*/ 	.byte	0x00, 0xf0, 0x11, 0x00


	//----- nvinfo : EIATTR_KPARAM_INFO
	.align		4
.L_23:
        /*0078*/ 	.byte	0x04, 0x17
        /*007a*/ 	.short	(.L_25 - .L_24)
.L_24:
        /*007c*/ 	.word	0x00000000
        /*0080*/ 	.short	0x0006
        /*0082*/ 	.short	0x0028
        /*0084*/ 	.byte	0x00, 0xf0, 0x11, 0x00


	//----- nvinfo : EIATTR_KPARAM_INFO
	.align		4
.L_25:
        /*0088*/ 	.byte	0x04, 0x17
        /*008a*/ 	.short	(.L_27 - .L_26)
.L_26:
        /*008c*/ 	.word	0x00000000
        /*0090*/ 	.short	0x0005
        /*0092*/ 	.short	0x0024
        /*0094*/ 	.byte	0x00, 0xf0, 0x11, 0x00


	//----- nvinfo : EIATTR_KPARAM_INFO
	.align		4
.L_27:
        /*0098*/ 	.byte	0x04, 0x17
        /*009a*/ 	.short	(.L_29 - .L_28)
.L_28:
        /*009c*/ 	.word	0x00000000
        /*00a0*/ 	.short	0x0004
        /*00a2*/ 	.short	0x0020
        /*00a4*/ 	.byte	0x00, 0xf0, 0x11, 0x00


	//----- nvinfo : EIATTR_KPARAM_INFO
	.align		4
.L_29:
        /*00a8*/ 	.byte	0x04, 0x17
        /*00aa*/ 	.short	(.L_31 - .L_30)
.L_30:
        /*00ac*/ 	.word	0x00000000
        /*00b0*/ 	.short	0x0003
        /*00b2*/ 	.short	0x0018
        /*00b4*/ 	.byte	0x00, 0xf5, 0x21, 0x00


	//----- nvinfo : EIATTR_KPARAM_INFO
	.align		4
.L_31:
        /*00b8*/ 	.byte	0x04, 0x17
        /*00ba*/ 	.short	(.L_33 - .L_32)
.L_32:
        /*00bc*/ 	.word	0x00000000
        /*00c0*/ 	.short	0x0002
        /*00c2*/ 	.short	0x0010
        /*00c4*/ 	.byte	0x00, 0xf5, 0x21, 0x00


	//----- nvinfo : EIATTR_KPARAM_INFO
	.align		4
.L_33:
        /*00c8*/ 	.byte	0x04, 0x17
        /*00ca*/ 	.short	(.L_35 - .L_34)
.L_34:
        /*00cc*/ 	.word	0x00000000
        /*00d0*/ 	.short	0x0001
        /*00d2*/ 	.short	0x0008
        /*00d4*/ 	.byte	0x00, 0xf5, 0x21, 0x00


	//----- nvinfo : EIATTR_KPARAM_INFO
	.align		4
.L_35:
        /*00d8*/ 	.byte	0x04, 0x17
        /*00da*/ 	.short	(.L_37 - .L_36)
.L_36:
        /*00dc*/ 	.word	0x00000000
        /*00e0*/ 	.short	0x0000
        /*00e2*/ 	.short	0x0000
        /*00e4*/ 	.byte	0x00, 0xf5, 0x21, 0x00


	//----- nvinfo : EIATTR_SPARSE_MMA_MASK
	.align		4
.L_37:
        /*00e8*/ 	.byte	0x03, 0x50
        /*00ea*/ 	.short	0x0000


	//----- nvinfo : EIATTR_MAXREG_COUNT
	.align		4
        /*00ec*/ 	.byte	0x03, 0x1b
        /*00ee*/ 	.short	0x00ff


	//----- nvinfo : EIATTR_MERCURY_ISA_VERSION
	.align		4
        /*00f0*/ 	.byte	0x03, 0x5f
        /*00f2*/ 	.short	0x0101


	//----- nvinfo : EIATTR_VRC_CTA_INIT_COUNT
	.align		4
        /*00f4*/ 	.byte	0x02, 0x4a
	.zero		1
	.zero		1


	//----- nvinfo : EIATTR_EXIT_INSTR_OFFSETS
	.align		4
        /*00f8*/ 	.byte	0x04, 0x1c
        /*00fa*/ 	.short	(.L_39 - .L_38)


	//   ....[0]....
.L_38:
        /*00fc*/ 	.word	0x00000120


	//   ....[1]....
        /*0100*/ 	.word	0x000001d0


	//   ....[2]....
        /*0104*/ 	.word	0x00000220


	//   ....[3]....
        /*0108*/ 	.word	0x000015b0


	//----- nvinfo : EIATTR_CRS_STACK_SIZE
	.align		4
.L_39:
        /*010c*/ 	.byte	0x04, 0x1e
        /*010e*/ 	.short	(.L_41 - .L_40)
.L_40:
        /*0110*/ 	.word	0x00000000


	//----- nvinfo : EIATTR_CBANK_PARAM_SIZE
	.align		4
.L_41:
        /*0114*/ 	.byte	0x03, 0x19
        /*0116*/ 	.short	0x0050


	//----- nvinfo : EIATTR_PARAM_CBANK
	.align		4
        /*0118*/ 	.byte	0x04, 0x0a
        /*011a*/ 	.short	(.L_43 - .L_42)
	.align		4
.L_42:
        /*011c*/ 	.word	index@(.nv.constant0.eddyLaplace)
        /*0120*/ 	.short	0x0380
        /*0122*/ 	.short	0x0050


	//----- nvinfo : EIATTR_SW_WAR
	.align		4
.L_43:
        /*0124*/ 	.byte	0x04, 0x36
        /*0126*/ 	.short	(.L_45 - .L_44)
.L_44:
        /*0128*/ 	.word	0x00000008
.L_45:


//--------------------- .nv.callgraph             --------------------------
	.section	.nv.callgraph,"",@"SHT_CUDA_CALLGRAPH"
	.align	4
	.sectionentsize	8
	.align		4
        /*0000*/ 	.word	0x00000000
	.align		4
        /*0004*/ 	.word	0xffffffff
	.align		4
        /*0008*/ 	.word	0x00000000
	.align		4
        /*000c*/ 	.word	0xfffffffe
	.align		4
        /*0010*/ 	.word	0x00000000
	.align		4
        /*0014*/ 	.word	0xfffffffd
	.align		4
        /*0018*/ 	.word	0x00000000
	.align		4
        /*001c*/ 	.word	0xfffffffc


//--------------------- .text.eddyLaplace         --------------------------
	.section	.text.eddyLaplace,"ax",@progbits
	.align	128
        .global         eddyLaplace
        .type           eddyLaplace,@function
        .size           eddyLaplace,(.L_x_25 - eddyLaplace)
        .other          eddyLaplace,@"STO_CUDA_ENTRY STV_DEFAULT"
eddyLaplace:
.text.eddyLaplace:
[----:B------:R-:W-:Y:S01]  /*0000*/  LDC R1, c[0x0][0x37c] ;  /* 0x0000df00ff017b82 */ /* 0x000fe20000000800 */
[----:B------:R-:W0:Y:S07]  /*0010*/  S2R R2, SR_TID.Y ;  /* 0x0000000000027919 */ /* 0x000e2e0000002200 */
[----:B------:R-:W1:Y:S01]  /*0020*/  LDC R5, c[0x0][0x360] ;  /* 0x0000d800ff057b82 */ /* 0x000e620000000800 */
[----:B------:R-:W2:Y:S01]  /*0030*/  LDCU.64 UR10, c[0x0][0x3b0] ;  /* 0x00007600ff0a77ac */ /* 0x000ea20008000a00 */
[----:B------:R-:W1:Y:S01]  /*0040*/  S2R R0, SR_TID.X ;  /* 0x0000000000007919 */ /* 0x000e620000002100 */
[----:B------:R-:W3:Y:S05]  /*0050*/  S2R R6, SR_TID.Z ;  /* 0x0000000000067919 */ /* 0x000eea0000002300 */
[----:B------:R-:W0:Y:S08]  /*0060*/  S2UR UR5, SR_CTAID.Y ;  /* 0x00000000000579c3 */ /* 0x000e300000002600 */
[----:B------:R-:W0:Y:S08]  /*0070*/  LDC R3, c[0x0][0x364] ;  /* 0x0000d900ff037b82 */ /* 0x000e300000000800 */
[----:B------:R-:W1:Y:S08]  /*0080*/  S2UR UR4, SR_CTAID.X ;  /* 0x00000000000479c3 */ /* 0x000e700000002500 */
[----:B------:R-:W3:Y:S08]  /*0090*/  S2UR UR6, SR_CTAID.Z ;  /* 0x00000000000679c3 */ /* 0x000ef00000002700 */
[----:B------:R-:W3:Y:S01]  /*00a0*/  LDC R7, c[0x0][0x368] ;  /* 0x0000da00ff077b82 */ /* 0x000ee20000000800 */
[----:B0-----:R-:W-:-:S05]  /*00b0*/  IMAD R3, R3, UR5, R2 ;  /* 0x0000000503037c24 */ /* 0x001fca000f8e0202 */
[----:B--2---:R-:W-:Y:S02]  /*00c0*/  ISETP.GE.AND P0, PT, R3, UR10, PT ;  /* 0x0000000a03007c0c */ /* 0x004fe4000bf06270 */
[----:B------:R-:W0:Y:S01]  /*00d0*/  LDC R4, c[0x0][0x3ac] ;  /* 0x0000eb00ff047b82 */ /* 0x000e220000000800 */
[----:B-1----:R-:W-:Y:S02]  /*00e0*/  IMAD R5, R5, UR4, R0 ;  /* 0x0000000405057c24 */ /* 0x002fe4000f8e0200 */
[----:B---3--:R-:W-:-:S03]  /*00f0*/  IMAD R7, R7, UR6, R6 ;  /* 0x0000000607077c24 */ /* 0x008fc6000f8e0206 */
[----:B0-----:R-:W-:-:S04]  /*0100*/  ISETP.GE.OR P0, PT, R5, R4, P0 ;  /* 0x000000040500720c */ /* 0x001fc80000706670 */
[----:B------:R-:W-:-:S13]  /*0110*/  ISETP.GE.OR P0, PT, R7, UR11, P0 ;  /* 0x0000000b07007c0c */ /* 0x000fda0008706670 */
[----:B------:R-:W-:Y:S05]  /*0120*/  @P0 EXIT ;  /* 0x000000000000094d */ /* 0x000fea0003800000 */
[----:B------:R-:W0:Y:S01]  /*0130*/  LDCU UR4, c[0x0][0x3b8] ;  /* 0x00007700ff0477ac */ /* 0x000e220008000800 */
[----:B------:R-:W-:-:S04]  /*0140*/  IMAD R11, R7, UR10, R3 ;  /* 0x0000000a070b7c24 */ /* 0x000fc8000f8e0203 */
[----:B------:R-:W-:Y:S01]  /*0150*/  IMAD R0, R11, R4, R5 ;  /* 0x000000040b007224 */ /* 0x000fe200078e0205 */
[----:B0-----:R-:W-:-:S09]  /*0160*/  UISETP.NE.AND UP0, UPT, UR4, URZ, UPT ;  /* 0x000000ff0400728c */ /* 0x001fd2000bf05270 */
[----:B------:R-:W-:Y:S05]  /*0170*/  BRA.U !UP0, `(.L_x_0) ;  /* 0x00000001081c7547 */ /* 0x000fea000b800000 */
[----:B------:R-:W-:-:S09]  /*0180*/  UISETP.NE.AND UP0, UPT, UR4, 0x1, UPT ;  /* 0x000000010400788c */ /* 0x000fd2000bf05270 */
[----:B------:R-:W-:Y:S05]  /*0190*/  BRA.U UP0, `(.L_x_1) ;  /* 0x0000000100247547 */ /* 0x000fea000b800000 */
[----:B------:R-:W-:-:S04]  /*01a0*/  IADD3 R2, PT, PT, R7, R5, R3 ;  /* 0x0000000507027210 */ /* 0x000fc80007ffe003 */
[----:B------:R-:W-:-:S04]  /*01b0*/  LOP3.LUT R2, R2, 0x1, RZ, 0xc0, !PT ;  /* 0x0000000102027812 */ /* 0x000fc800078ec0ff */
[----:B------:R-:W-:-:S13]  /*01c0*/  ISETP.NE.U32.AND P0, PT, R2, 0x1, PT ;  /* 0x000000010200780c */ /* 0x000fda0003f05070 */
[----:B------:R-:W-:Y:S05]  /*01d0*/  @P0 EXIT ;  /* 0x000000000000094d */ /* 0x000fea0003800000 */
[----:B------:R-:W-:Y:S05]  /*01e0*/  BRA `(.L_x_1) ;  /* 0x0000000000107947 */ /* 0x000fea0003800000 */
.L_x_0:
[----:B------:R-:W-:-:S04]  /*01f0*/  IADD3 R2, PT, PT, R7, R5, R3 ;  /* 0x0000000507027210 */ /* 0x000fc80007ffe003 */
[----:B------:R-:W-:-:S04]  /*0200*/  LOP3.LUT R2, R2, 0x1, RZ, 0xc0, !PT ;  /* 0x0000000102027812 */ /* 0x000fc800078ec0ff */
[----:B------:R-:W-:-:S13]  /*0210*/  ISETP.NE.U32.AND P0, PT, R2, 0x1, PT ;  /* 0x000000010200780c */ /* 0x000fda0003f05070 */
[----:B------:R-:W-:Y:S05]  /*0220*/  @!P0 EXIT ;  /* 0x000000000000894d */ /* 0x000fea0003800000 */
.L_x_1:
[----:B------:R-:W-:Y:S01]  /*0230*/  IABS R2, R4 ;  /* 0x0000000400027213 */ /* 0x000fe20000000000 */
[----:B------:R-:W-:Y:S01]  /*0240*/  I2F.U32.RP R8, UR10 ;  /* 0x0000000a00087d06 */ /* 0x000fe20008209000 */
[----:B------:R-:W-:Y:S01]  /*0250*/  VIADD R23, R4, 0xffffffff ;  /* 0xffffffff04177836 */ /* 0x000fe20000000000 */
[----:B------:R-:W-:Y:S02]  /*0260*/  UIADD3 UR5, UPT, UPT, UR10, -0x1, URZ ;  /* 0xffffffff0a057890 */ /* 0x000fe4000fffe0ff */
[----:B------:R-:W-:Y:S01]  /*0270*/  UIADD3 UR6, UPT, UPT, UR11, -0x1, URZ ;  /* 0xffffffff0b067890 */ /* 0x000fe2000fffe0ff */
[----:B------:R-:W-:Y:S01]  /*0280*/  IMAD.IADD R10, R5, 0x1, R23 ;  /* 0x00000001050a7824 */ /* 0x000fe200078e0217 */
[----:B------:R-:W0:Y:S02]  /*0290*/  LDCU.64 UR8, c[0x0][0x358] ;  /* 0x00006b00ff0877ac */ /* 0x000e240008000a00 */
[----:B------:R-:W1:Y:S01]  /*02a0*/  I2F.RP R6, R2 ;  /* 0x0000000200067306 */ /* 0x000e620000209400 */
[----:B------:R-:W2:Y:S01]  /*02b0*/  LDCU UR4, c[0x0][0x3c8] ;  /* 0x00007900ff0477ac */ /* 0x000ea20008000800 */
[----:B------:R-:W3:Y:S06]  /*02c0*/  LDCU UR7, c[0x0][0x3a8] ;  /* 0x00007500ff0777ac */ /* 0x000eec0008000800 */
[----:B------:R-:W4:Y:S08]  /*02d0*/  I2F.U32.RP R9, UR11 ;  /* 0x0000000b00097d06 */ /* 0x000f300008209000 */
[----:B-1----:R-:W1:Y:S08]  /*02e0*/  MUFU.RCP R6, R6 ;  /* 0x0000000600067308 */ /* 0x002e700000001000 */
[----:B------:R-:W5:Y:S08]  /*02f0*/  MUFU.RCP R8, R8 ;  /* 0x0000000800087308 */ /* 0x000f700000001000 */
[----:B----4-:R-:W4:Y:S01]  /*0300*/  MUFU.RCP R9, R9 ;  /* 0x0000000900097308 */ /* 0x010f220000001000 */
[----:B-1----:R-:W-:-:S02]  /*0310*/  VIADD R14, R6, 0xffffffe ;  /* 0x0ffffffe060e7836 */ /* 0x002fc40000000000 */
[----:B------:R-:W-:-:S05]  /*0320*/  VIADD R6, R5, 0x1 ;  /* 0x0000000105067836 */ /* 0x000fca0000000000 */
[----:B------:R1:W0:Y:S01]  /*0330*/  F2I.FTZ.U32.TRUNC.NTZ R15, R14 ;  /* 0x0000000e000f7305 */ /* 0x000222000021f000 */
[----:B-----5:R-:W-:Y:S01]  /*0340*/  VIADD R12, R8, 0xffffffe ;  /* 0x0ffffffe080c7836 */ /* 0x020fe20000000000 */
[----:B------:R-:W-:-:S06]  /*0350*/  IABS R8, R10 ;  /* 0x0000000a00087213 */ /* 0x000fcc0000000000 */
[----:B------:R5:W2:Y:S01]  /*0360*/  F2I.FTZ.U32.TRUNC.NTZ R13, R12 ;  /* 0x0000000c000d7305 */ /* 0x000aa2000021f000 */
[----:B----4-:R-:W-:Y:S02]  /*0370*/  VIADD R16, R9, 0xffffffe ;  /* 0x0ffffffe09107836 */ /* 0x010fe40000000000 */
[----:B-1----:R-:W-:Y:S02]  /*0380*/  IMAD.MOV.U32 R14, RZ, RZ, RZ ;  /* 0x000000ffff0e7224 */ /* 0x002fe400078e00ff */
[----:B0-----:R-:W-:-:S03]  /*0390*/  IMAD.MOV R17, RZ, RZ, -R15 ;  /* 0x000000ffff117224 */ /* 0x001fc600078e0a0f */
[----:B------:R-:W0:Y:S01]  /*03a0*/  F2I.FTZ.U32.TRUNC.NTZ R9, R16 ;  /* 0x0000001000097305 */ /* 0x000e22000021f000 */
[----:B-----5:R-:W-:Y:S02]  /*03b0*/  IMAD.MOV.U32 R12, RZ, RZ, RZ ;  /* 0x000000ffff0c7224 */ /* 0x020fe400078e00ff */
[----:B------:R-:W-:-:S04]  /*03c0*/  IMAD R17, R17, R2, RZ ;  /* 0x0000000211117224 */ /* 0x000fc800078e02ff */
[----:B------:R-:W-:Y:S01]  /*03d0*/  IMAD.HI.U32 R14, R15, R17, R14 ;  /* 0x000000110f0e7227 */ /* 0x000fe200078e000e */
[----:B--2---:R-:W-:Y:S02]  /*03e0*/  IADD3 R19, PT, PT, RZ, -R13, RZ ;  /* 0x8000000dff137210 */ /* 0x004fe40007ffe0ff */
[----:B------:R-:W-:Y:S01]  /*03f0*/  IABS R15, R6 ;  /* 0x00000006000f7213 */ /* 0x000fe20000000000 */
[----:B------:R-:W-:Y:S02]  /*0400*/  IMAD.MOV.U32 R17, RZ, RZ, R8 ;  /* 0x000000ffff117224 */ /* 0x000fe400078e0008 */
[----:B------:R-:W-:Y:S02]  /*0410*/  IMAD R19, R19, UR10, RZ ;  /* 0x0000000a13137c24 */ /* 0x000fe4000f8e02ff */
[----:B------:R-:W-:-:S04]  /*0420*/  IMAD.HI.U32 R8, R14, R17, RZ ;  /* 0x000000110e087227 */ /* 0x000fc800078e00ff */
[----:B------:R-:W-:Y:S02]  /*0430*/  IMAD.MOV R8, RZ, RZ, -R8 ;  /* 0x000000ffff087224 */ /* 0x000fe400078e0a08 */
[----:B0-----:R-:W-:Y:S02]  /*0440*/  IMAD.MOV R16, RZ, RZ, -R9 ;  /* 0x000000ffff107224 */ /* 0x001fe400078e0a09 */
[----:B------:R-:W-:Y:S02]  /*0450*/  IMAD R17, R2, R8, R17 ;  /* 0x0000000802117224 */ /* 0x000fe400078e0211 */
[----:B------:R-:W-:-:S03]  /*0460*/  IMAD.HI.U32 R13, R13, R19, R12 ;  /* 0x000000130d0d7227 */ /* 0x000fc600078e000c */
[----:B------:R-:W-:Y:S01]  /*0470*/  ISETP.GT.U32.AND P0, PT, R2, R17, PT ;  /* 0x000000110200720c */ /* 0x000fe20003f04070 */
[----:B------:R-:W-:-:S04]  /*0480*/  IMAD.HI.U32 R14, R14, R15, RZ ;  /* 0x0000000f0e0e7227 */ /* 0x000fc800078e00ff */
[----:B------:R-:W-:Y:S02]  /*0490*/  IMAD.MOV.U32 R19, RZ, RZ, R16 ;  /* 0x000000ffff137224 */ /* 0x000fe400078e0010 */
[----:B------:R-:W-:Y:S02]  /*04a0*/  IMAD.MOV R14, RZ, RZ, -R14 ;  /* 0x000000ffff0e7224 */ /* 0x000fe400078e0a0e */
[----:B------:R-:W-:Y:S02]  /*04b0*/  IMAD R19, R19, UR11, RZ ;  /* 0x0000000b13137c24 */ /* 0x000fe4000f8e02ff */
[----:B------:R-:W-:Y:S02]  /*04c0*/  IMAD.MOV.U32 R8, RZ, RZ, RZ ;  /* 0x000000ffff087224 */ /* 0x000fe400078e00ff */
[----:B------:R-:W-:Y:S02]  /*04d0*/  VIADD R12, R3, UR5 ;  /* 0x00000005030c7c36 */ /* 0x000fe40008000000 */
[----:B------:R-:W-:-:S02]  /*04e0*/  IMAD R15, R2, R14, R15 ;  /* 0x0000000e020f7224 */ /* 0x000fc400078e020f */
[----:B------:R-:W-:Y:S01]  /*04f0*/  IMAD.HI.U32 R18, R9, R19, R8 ;  /* 0x0000001309127227 */ /* 0x000fe200078e0008 */
[----:B------:R-:W-:Y:S02]  /*0500*/  IADD3 R9, PT, PT, R7, UR6, RZ ;  /* 0x0000000607097c10 */ /* 0x000fe4000fffe0ff */
[----:B------:R-:W-:Y:S01]  /*0510*/  ISETP.GT.U32.AND P1, PT, R2, R15, PT ;  /* 0x0000000f0200720c */ /* 0x000fe20003f24070 */
[----:B------:R-:W-:-:S04]  /*0520*/  IMAD.HI.U32 R14, R13, R12, RZ ;  /* 0x0000000c0d0e7227 */ /* 0x000fc800078e00ff */
[----:B------:R-:W-:Y:S02]  /*0530*/  VIADD R16, R3, 0x1 ;  /* 0x0000000103107836 */ /* 0x000fe40000000000 */
[----:B------:R-:W-:Y:S02]  /*0540*/  IMAD.MOV R21, RZ, RZ, -R14 ;  /* 0x000000ffff157224 */ /* 0x000fe400078e0a0e */
[----:B------:R-:W-:Y:S02]  /*0550*/  VIADD R19, R7, 0x1 ;  /* 0x0000000107137836 */ /* 0x000fe40000000000 */
[----:B------:R-:W-:-:S04]  /*0560*/  IMAD.HI.U32 R14, R18, R9, RZ ;  /* 0x00000009120e7227 */ /* 0x000fc800078e00ff */
[----:B------:R-:W-:Y:S02]  /*0570*/  @!P0 IMAD.IADD R17, R17, 0x1, -R2 ;  /* 0x0000000111118824 */ /* 0x000fe400078e0a02 */
[----:B------:R-:W-:-:S03]  /*0580*/  IMAD.HI.U32 R13, R13, R16, RZ ;  /* 0x000000100d0d7227 */ /* 0x000fc600078e00ff */
[----:B------:R-:W-:Y:S01]  /*0590*/  ISETP.GT.U32.AND P2, PT, R2, R17, PT ;  /* 0x000000110200720c */ /* 0x000fe20003f44070 */
[----:B------:R-:W-:-:S04]  /*05a0*/  IMAD.HI.U32 R18, R18, R19, RZ ;  /* 0x0000001312127227 */ /* 0x000fc800078e00ff */
[----:B------:R-:W-:Y:S02]  /*05b0*/  IMAD R8, R21, UR10, R12 ;  /* 0x0000000a15087c24 */ /* 0x000fe4000f8e020c */
[----:B------:R-:W-:Y:S02]  /*05c0*/  IMAD.MOV R14, RZ, RZ, -R14 ;  /* 0x000000ffff0e7224 */ /* 0x000fe400078e0a0e */
[----:B------:R-:W-:Y:S01]  /*05d0*/  IMAD.MOV R13, RZ, RZ, -R13 ;  /* 0x000000ffff0d7224 */ /* 0x000fe200078e0a0d */
[----:B------:R-:W-:Y:S01]  /*05e0*/  ISETP.GE.U32.AND P3, PT, R8, UR10, PT ;  /* 0x0000000a08007c0c */ /* 0x000fe2000bf66070 */
[----:B------:R-:W-:Y:S02]  /*05f0*/  IMAD.MOV R18, RZ, RZ, -R18 ;  /* 0x000000ffff127224 */ /* 0x000fe400078e0a12 */
[----:B------:R-:W-:Y:S02]  /*0600*/  IMAD R14, R14, UR11, R9 ;  /* 0x0000000b0e0e7c24 */ /* 0x000fe4000f8e0209 */
[----:B------:R-:W-:-:S02]  /*0610*/  IMAD R16, R13, UR10, R16 ;  /* 0x0000000a0d107c24 */ /* 0x000fc4000f8e0210 */
[----:B------:R-:W-:Y:S01]  /*0620*/  IMAD R9, R18, UR11, R19 ;  /* 0x0000000b12097c24 */ /* 0x000fe2000f8e0213 */
[----:B------:R-:W-:Y:S01]  /*0630*/  ISETP.GE.U32.AND P5, PT, R14, UR11, PT ;  /* 0x0000000b0e007c0c */ /* 0x000fe2000bfa6070 */
[--C-:B------:R-:W-:Y:S01]  /*0640*/  @!P1 IMAD.IADD R15, R15, 0x1, -R2.reuse ;  /* 0x000000010f0f9824 */ /* 0x100fe200078e0a02 */
[----:B------:R-:W-:Y:S01]  /*0650*/  ISETP.GE.U32.AND P4, PT, R16, UR10, PT ;  /* 0x0000000a10007c0c */ /* 0x000fe2000bf86070 */
[----:B------:R-:W-:Y:S01]  /*0660*/  @!P2 IMAD.IADD R17, R17, 0x1, -R2 ;  /* 0x000000011111a824 */ /* 0x000fe200078e0a02 */
[----:B------:R-:W-:Y:S01]  /*0670*/  ISETP.GE.U32.AND P6, PT, R9, UR11, PT ;  /* 0x0000000b09007c0c */ /* 0x000fe2000bfc6070 */
[----:B------:R-:W-:Y:S01]  /*0680*/  @P3 VIADD R8, R8, -UR10 ;  /* 0x8000000a08083c36 */ /* 0x000fe20008000000 */
[----:B------:R-:W-:Y:S01]  /*0690*/  ISETP.GT.U32.AND P0, PT, R2, R15, PT ;  /* 0x0000000f0200720c */ /* 0x000fe20003f04070 */
[----:B------:R-:W0:Y:S01]  /*06a0*/  LDC.64 R12, c[0x0][0x380] ;  /* 0x0000e000ff0c7b82 */ /* 0x000e220000000a00 */
[----:B------:R-:W-:Y:S02]  /*06b0*/  ISETP.GE.AND P2, PT, R10, RZ, PT ;  /* 0x000000ff0a00720c */ /* 0x000fe40003f46270 */
[----:B------:R-:W-:-:S02]  /*06c0*/  ISETP.GE.AND P1, PT, R6, RZ, PT ;  /* 0x000000ff0600720c */ /* 0x000fc40003f26270 */
[----:B------:R-:W-:Y:S01]  /*06d0*/  LOP3.LUT R6, RZ, UR11, RZ, 0x33, !PT ;  /* 0x0000000bff067c12 */ /* 0x000fe2000f8e33ff */
[----:B------:R-:W-:Y:S01]  /*06e0*/  @P5 VIADD R14, R14, -UR11 ;  /* 0x8000000b0e0e5c36 */ /* 0x000fe20008000000 */
[----:B------:R-:W-:Y:S01]  /*06f0*/  ISETP.GE.U32.AND P5, PT, R8, UR10, PT ;  /* 0x0000000a08007c0c */ /* 0x000fe2000bfa6070 */
[----:B------:R-:W-:Y:S01]  /*0700*/  @P4 VIADD R16, R16, -UR10 ;  /* 0x8000000a10104c36 */ /* 0x000fe20008000000 */
[----:B------:R-:W1:Y:S01]  /*0710*/  LDC.64 R18, c[0x0][0x3c0] ;  /* 0x0000f000ff127b82 */ /* 0x000e620000000a00 */
[----:B------:R-:W-:Y:S01]  /*0720*/  @P6 VIADD R9, R9, -UR11 ;  /* 0x8000000b09096c36 */ /* 0x000fe20008000000 */
[----:B------:R-:W-:Y:S02]  /*0730*/  ISETP.GE.U32.AND P3, PT, R14, UR11, PT ;  /* 0x0000000b0e007c0c */ /* 0x000fe4000bf66070 */
[----:B------:R-:W-:Y:S01]  /*0740*/  @!P0 IADD3 R15, PT, PT, R15, -R2, RZ ;  /* 0x800000020f0f8210 */ /* 0x000fe20007ffe0ff */
[----:B------:R-:W-:Y:S01]  /*0750*/  @!P2 IMAD.MOV R17, RZ, RZ, -R17 ;  /* 0x000000ffff11a224 */ /* 0x000fe200078e0a11 */
[----:B------:R-:W-:-:S02]  /*0760*/  ISETP.GE.U32.AND P4, PT, R16, UR10, PT ;  /* 0x0000000a10007c0c */ /* 0x000fc4000bf86070 */
[----:B------:R-:W-:Y:S01]  /*0770*/  ISETP.GE.U32.AND P2, PT, R9, UR11, PT ;  /* 0x0000000b09007c0c */ /* 0x000fe2000bf46070 */
[----:B------:R-:W-:Y:S01]  /*0780*/  @!P1 IMAD.MOV R15, RZ, RZ, -R15 ;  /* 0x000000ffff0f9224 */ /* 0x000fe200078e0a0f */
[----:B------:R-:W-:Y:S01]  /*0790*/  ISETP.NE.AND P0, PT, R4, RZ, PT ;  /* 0x000000ff0400720c */ /* 0x000fe20003f05270 */
[----:B------:R-:W-:Y:S01]  /*07a0*/  @P5 VIADD R8, R8, -UR10 ;  /* 0x8000000a08085c36 */ /* 0x000fe20008000000 */
[----:B------:R-:W-:Y:S02]  /*07b0*/  LOP3.LUT R2, RZ, R4, RZ, 0x33, !PT ;  /* 0x00000004ff027212 */ /* 0x000fe400078e33ff */
[----:B------:R-:W-:Y:S01]  /*07c0*/  ISETP.NE.U32.AND P1, PT, RZ, UR11, PT ;  /* 0x0000000bff007c0c */ /* 0x000fe2000bf25070 */
[----:B------:R-:W-:Y:S01]  /*07d0*/  @P3 VIADD R14, R14, -UR11 ;  /* 0x8000000b0e0e3c36 */ /* 0x000fe20008000000 */
[C---:B------:R-:W-:Y:S02]  /*07e0*/  SEL R17, R2.reuse, R17, !P0 ;  /* 0x0000001102117207 */ /* 0x040fe40004000000 */
[----:B------:R-:W-:-:S02]  /*07f0*/  SEL R2, R2, R15, !P0 ;  /* 0x0000000f02027207 */ /* 0x000fc40004000000 */
[----:B------:R-:W-:Y:S01]  /*0800*/  ISETP.NE.U32.AND P0, PT, RZ, UR10, PT ;  /* 0x0000000aff007c0c */ /* 0x000fe2000bf05070 */
[----:B------:R-:W-:Y:S01]  /*0810*/  @P2 VIADD R9, R9, -UR11 ;  /* 0x8000000b09092c36 */ /* 0x000fe20008000000 */
[----:B------:R-:W-:Y:S01]  /*0820*/  LOP3.LUT R15, RZ, UR10, RZ, 0x33, !PT ;  /* 0x0000000aff0f7c12 */ /* 0x000fe2000f8e33ff */
[CC--:B------:R-:W-:Y:S01]  /*0830*/  IMAD R17, R11.reuse, R4.reuse, R17 ;  /* 0x000000040b117224 */ /* 0x0c0fe200078e0211 */
[----:B------:R-:W-:Y:S01]  /*0840*/  @P4 IADD3 R16, PT, PT, R16, -UR10, RZ ;  /* 0x8000000a10104c10 */ /* 0x000fe2000fffe0ff */
[----:B------:R-:W-:Y:S01]  /*0850*/  IMAD R11, R11, R4, R2 ;  /* 0x000000040b0b7224 */ /* 0x000fe200078e0202 */
[C---:B------:R-:W-:Y:S02]  /*0860*/  SEL R8, R15.reuse, R8, !P0 ;  /* 0x000000080f087207 */ /* 0x040fe40004000000 */
[----:B------:R-:W-:Y:S02]  /*0870*/  SEL R16, R15, R16, !P0 ;  /* 0x000000100f107207 */ /* 0x000fe40004000000 */
[C---:B------:R-:W-:Y:S01]  /*0880*/  SEL R14, R6.reuse, R14, !P1 ;  /* 0x0000000e060e7207 */ /* 0x040fe20004800000 */
[C---:B------:R-:W-:Y:S01]  /*0890*/  IMAD R28, R7.reuse, UR10, R8 ;  /* 0x0000000a071c7c24 */ /* 0x040fe2000f8e0208 */
[----:B------:R-:W-:Y:S01]  /*08a0*/  SEL R6, R6, R9, !P1 ;  /* 0x0000000906067207 */ /* 0x000fe20004800000 */
[----:B------:R-:W-:-:S02]  /*08b0*/  IMAD R15, R7, UR10, R16 ;  /* 0x0000000a070f7c24 */ /* 0x000fc4000f8e0210 */
[----:B------:R-:W-:Y:S02]  /*08c0*/  IMAD R28, R28, R4, R5 ;  /* 0x000000041c1c7224 */ /* 0x000fe400078e0205 */
[--C-:B------:R-:W-:Y:S02]  /*08d0*/  IMAD R14, R14, UR10, R3.reuse ;  /* 0x0000000a0e0e7c24 */ /* 0x100fe4000f8e0203 */
[----:B------:R-:W-:Y:S01]  /*08e0*/  IMAD R6, R6, UR10, R3 ;  /* 0x0000000a06067c24 */ /* 0x000fe2000f8e0203 */
[----:B------:R-:W2:Y:S01]  /*08f0*/  LDCU.64 UR10, c[0x0][0x3a0] ;  /* 0x00007400ff0a77ac */ /* 0x000ea20008000a00 */
[----:B0-----:R-:W-:-:S04]  /*0900*/  IMAD.WIDE R8, R17, 0x4, R12 ;  /* 0x0000000411087825 */ /* 0x001fc800078e020c */
[----:B------:R-:W-:Y:S02]  /*0910*/  IMAD.WIDE R24, R11, 0x4, R12 ;  /* 0x000000040b187825 */ /* 0x000fe400078e020c */
[----:B------:R-:W4:Y:S02]  /*0920*/  LDG.E R8, desc[UR8][R8.64] ;  /* 0x0000000808087981 */ /* 0x000f24000c1e1900 */
[----:B-1----:R-:W-:-:S04]  /*0930*/  IMAD.WIDE R20, R28, 0x4, R18 ;  /* 0x000000041c147825 */ /* 0x002fc800078e0212 */
[-CC-:B------:R-:W-:Y:S01]  /*0940*/  IMAD R15, R15, R4.reuse, R5.reuse ;  /* 0x000000040f0f7224 */ /* 0x180fe200078e0205 */
[----:B------:R0:W5:Y:S01]  /*0950*/  LDG.E.CONSTANT R22, desc[UR8][R20.64] ;  /* 0x0000000814167981 */ /* 0x000162000c1e9900 */
[----:B------:R-:W-:Y:S02]  /*0960*/  IMAD R14, R14, R4, R5 ;  /* 0x000000040e0e7224 */ /* 0x000fe400078e0205 */
[----:B------:R-:W-:-:S04]  /*0970*/  IMAD.WIDE R10, R11, 0x4, R18 ;  /* 0x000000040b0a7825 */ /* 0x000fc800078e0212 */
[----:B------:R-:W-:Y:S01]  /*0980*/  IMAD R4, R6, R4, R5 ;  /* 0x0000000406047224 */ /* 0x000fe200078e0205 */
[----:B------:R-:W4:Y:S01]  /*0990*/  LDG.E.CONSTANT R9, desc[UR8][R10.64] ;  /* 0x000000080a097981 */ /* 0x000f22000c1e9900 */
[----:B------:R-:W-:-:S03]  /*09a0*/  IMAD.WIDE R16, R17, 0x4, R18 ;  /* 0x0000000411107825 */ /* 0x000fc600078e0212 */
[----:B------:R1:W4:Y:S01]  /*09b0*/  LDG.E R6, desc[UR8][R24.64] ;  /* 0x0000000818067981 */ /* 0x000322000c1e1900 */
[----:B------:R-:W-:-:S03]  /*09c0*/  IMAD.WIDE R26, R15, 0x4, R18 ;  /* 0x000000040f1a7825 */ /* 0x000fc600078e0212 */
[----:B------:R3:W4:Y:S01]  /*09d0*/  LDG.E.CONSTANT R2, desc[UR8][R16.64] ;  /* 0x0000000810027981 */ /* 0x000722000c1e9900 */
[----:B0-----:R-:W-:-:S03]  /*09e0*/  IMAD.WIDE R20, R14, 0x4, R18 ;  /* 0x000000040e147825 */ /* 0x001fc600078e0212 */
[----:B------:R-:W4:Y:S01]  /*09f0*/  LDG.E.CONSTANT R26, desc[UR8][R26.64] ;  /* 0x000000081a1a7981 */ /* 0x000f22000c1e9900 */
[----:B-1----:R-:W-:-:S04]  /*0a00*/  IMAD.WIDE R24, R0, 0x4, R18 ;  /* 0x0000000400187825 */ /* 0x002fc800078e0212 */
[----:B------:R-:W-:-:S04]  /*0a10*/  IMAD.WIDE R18, R4, 0x4, R18 ;  /* 0x0000000404127825 */ /* 0x000fc800078e0212 */
[----:B------:R-:W-:-:S04]  /*0a20*/  IMAD.WIDE R10, R15, 0x4, R12 ;  /* 0x000000040f0a7825 */ /* 0x000fc800078e020c */
[--C-:B---3--:R-:W-:Y:S02]  /*0a30*/  IMAD.WIDE R16, R28, 0x4, R12.reuse ;  /* 0x000000041c107825 */ /* 0x108fe400078e020c */
[----:B------:R-:W3:Y:S02]  /*0a40*/  LDG.E R10, desc[UR8][R10.64] ;  /* 0x000000080a0a7981 */ /* 0x000ee4000c1e1900 */
[--C-:B------:R-:W-:Y:S02]  /*0a50*/  IMAD.WIDE R14, R14, 0x4, R12.reuse ;  /* 0x000000040e0e7825 */ /* 0x100fe400078e020c */
[----:B------:R-:W3:Y:S02]  /*0a60*/  LDG.E R16, desc[UR8][R16.64] ;  /* 0x0000000810107981 */ /* 0x000ee4000c1e1900 */
[----:B------:R-:W-:Y:S02]  /*0a70*/  IMAD.WIDE R12, R4, 0x4, R12 ;  /* 0x00000004040c7825 */ /* 0x000fe400078e020c */
[----:B------:R-:W3:Y:S04]  /*0a80*/  LDG.E.CONSTANT R4, desc[UR8][R24.64] ;  /* 0x0000000818047981 */ /* 0x000ee8000c1e9900 */
[----:B------:R-:W3:Y:S04]  /*0a90*/  LDG.E R14, desc[UR8][R14.64] ;  /* 0x000000080e0e7981 */ /* 0x000ee8000c1e1900 */
[----:B------:R-:W3:Y:S04]  /*0aa0*/  LDG.E R12, desc[UR8][R12.64] ;  /* 0x000000080c0c7981 */ /* 0x000ee8000c1e1900 */
[----:B------:R0:W3:Y:S04]  /*0ab0*/  LDG.E.CONSTANT R24, desc[UR8][R18.64] ;  /* 0x0000000812187981 */ /* 0x0000e8000c1e9900 */
[----:B------:R1:W3:Y:S01]  /*0ac0*/  LDG.E.CONSTANT R25, desc[UR8][R20.64] ;  /* 0x0000000814197981 */ /* 0x0002e2000c1e9900 */
[----:B0-----:R-:W0:Y:S08]  /*0ad0*/  LDC.64 R18, c[0x0][0x390] ;  /* 0x0000e400ff127b82 */ /* 0x001e300000000a00 */
[----:B-1----:R-:W1:Y:S01]  /*0ae0*/  LDC.64 R20, c[0x0][0x388] ;  /* 0x0000e200ff147b82 */ /* 0x002e620000000a00 */
[----:B0-----:R-:W-:-:S05]  /*0af0*/  IMAD.WIDE R18, R0, 0x4, R18 ;  /* 0x0000000400127825 */ /* 0x001fca00078e0212 */
[----:B------:R0:W3:Y:S02]  /*0b00*/  LDG.E.CONSTANT R28, desc[UR8][R18.64] ;  /* 0x00000008121c7981 */ /* 0x0000e4000c1e9900 */
[----:B0-----:R-:W0:Y:S01]  /*0b10*/  LDC.64 R18, c[0x0][0x398] ;  /* 0x0000e600ff127b82 */ /* 0x001e220000000a00 */
[----:B-1----:R-:W-:-:S05]  /*0b20*/  IMAD.WIDE R20, R0, 0x4, R20 ;  /* 0x0000000400147825 */ /* 0x002fca00078e0214 */
[----:B------:R1:W3:Y:S01]  /*0b30*/  LDG.E.CONSTANT R27, desc[UR8][R20.64] ;  /* 0x00000008141b7981 */ /* 0x0002e2000c1e9900 */
[----:B0-----:R-:W-:-:S05]  /*0b40*/  IMAD.WIDE R18, R0, 0x4, R18 ;  /* 0x0000000400127825 */ /* 0x001fca00078e0212 */
[----:B------:R0:W3:Y:S01]  /*0b50*/  LDG.E.CONSTANT R29, desc[UR8][R18.64] ;  /* 0x00000008121d7981 */ /* 0x0000e2000c1e9900 */
[C---:B------:R-:W-:Y:S02]  /*0b60*/  ISETP.NE.AND P1, PT, R5.reuse, R23, PT ;  /* 0x000000170500720c */ /* 0x040fe40003f25270 */
[----:B--2---:R-:W-:Y:S02]  /*0b70*/  LOP3.LUT P0, RZ, R5, UR10, RZ, 0xfc, !PT ;  /* 0x0000000a05ff7c12 */ /* 0x004fe4000f80fcff */
[----:B-1----:R-:W-:Y:S02]  /*0b80*/  I2FP.F32.S32 R21, UR4 ;  /* 0x0000000400157c45 */ /* 0x002fe40008201400 */
[C---:B------:R-:W-:Y:S02]  /*0b90*/  ISETP.NE.AND P4, PT, R3.reuse, UR5, PT ;  /* 0x0000000503007c0c */ /* 0x040fe4000bf85270 */
[----:B------:R-:W-:Y:S02]  /*0ba0*/  ISETP.EQ.AND P1, PT, RZ, UR10, !P1 ;  /* 0x0000000aff007c0c */ /* 0x000fe4000cf22270 */
[----:B------:R-:W-:-:S02]  /*0bb0*/  LOP3.LUT P2, RZ, R3, UR11, RZ, 0xfc, !PT ;  /* 0x0000000b03ff7c12 */ /* 0x000fc4000f84fcff */
[C---:B------:R-:W-:Y:S02]  /*0bc0*/  ISETP.NE.AND P3, PT, R7.reuse, UR6, PT ;  /* 0x0000000607007c0c */ /* 0x040fe4000bf65270 */
[----:B------:R-:W-:Y:S01]  /*0bd0*/  ISETP.EQ.AND P4, PT, RZ, UR11, !P4 ;  /* 0x0000000bff007c0c */ /* 0x000fe2000e782270 */
[----:B------:R-:W-:Y:S01]  /*0be0*/  UIADD3 UR4, UPT, UPT, UR4, 0x1, URZ ;  /* 0x0000000104047890 */ /* 0x000fe2000fffe0ff */
[----:B------:R-:W-:Y:S02]  /*0bf0*/  LOP3.LUT P5, RZ, R7, UR7, RZ, 0xfc, !PT ;  /* 0x0000000707ff7c12 */ /* 0x000fe4000f8afcff */
[----:B------:R-:W-:Y:S01]  /*0c00*/  ISETP.EQ.AND P3, PT, RZ, UR7, !P3 ;  /* 0x00000007ff007c0c */ /* 0x000fe2000df62270 */
[----:B------:R-:W-:Y:S02]  /*0c10*/  IMAD.MOV.U32 R11, RZ, RZ, RZ ;  /* 0x000000ffff0b7224 */ /* 0x000fe400078e00ff */
[----:B------:R-:W-:Y:S01]  /*0c20*/  IMAD.MOV.U32 R13, RZ, RZ, RZ ;  /* 0x000000ffff0d7224 */ /* 0x000fe200078e00ff */
[----:B------:R-:W-:Y:S01]  /*0c30*/  BSSY.RECONVERGENT B0, `(.L_x_2) ;  /* 0x0000046000007945 */ /* 0x000fe20003800200 */
[----:B-----5:R-:W-:-:S02]  /*0c40*/  FSETP.EQ.OR P2, PT, R22, R21, !P2 ;  /* 0x000000151600720b */ /* 0x020fc40005742400 */
[-C--:B----4-:R-:W-:Y:S02]  /*0c50*/  FSETP.EQ.OR P1, PT, R9, R21.reuse, P1 ;  /* 0x000000150900720b */ /* 0x090fe40000f22400 */
[-C--:B------:R-:W-:Y:S02]  /*0c60*/  FSETP.EQ.OR P0, PT, R2, R21.reuse, !P0 ;  /* 0x000000150200720b */ /* 0x080fe40004702400 */
[----:B------:R-:W-:Y:S02]  /*0c70*/  FSETP.EQ.OR P4, PT, R26, R21, P4 ;  /* 0x000000151a00720b */ /* 0x000fe40002782400 */
[----:B------:R-:W-:Y:S02]  /*0c80*/  I2FP.F32.S32 R9, UR4 ;  /* 0x0000000400097c45 */ /* 0x000fe40008201400 */
[----:B------:R-:W-:Y:S01]  /*0c90*/  SEL R15, RZ, 0xffffffff, !P0 ;  /* 0xffffffffff0f7807 */ /* 0x000fe20004000000 */
[----:B------:R-:W-:Y:S01]  /*0ca0*/  IMAD.MOV.U32 R2, RZ, RZ, RZ ;  /* 0x000000ffff027224 */ /* 0x000fe200078e00ff */
[----:B------:R-:W-:-:S05]  /*0cb0*/  SEL R17, RZ, 0xffffffff, !P2 ;  /* 0xffffffffff117807 */ /* 0x000fca0005000000 */
[----:B------:R-:W-:Y:S01]  /*0cc0*/  @!P0 IMAD.MOV R2, RZ, RZ, 0x1 ;  /* 0x00000001ff028424 */ /* 0x000fe200078e02ff */
[----:B------:R-:W-:Y:S01]  /*0cd0*/  @!P1 IADD3 R2, PT, PT, R15, RZ, RZ ;  /* 0x000000ff0f029210 */ /* 0x000fe20007ffe0ff */
[----:B------:R-:W-:Y:S02]  /*0ce0*/  @!P2 IMAD.MOV R11, RZ, RZ, 0x1 ;  /* 0x00000001ff0ba424 */ /* 0x000fe400078e02ff */
[----:B------:R-:W-:Y:S01]  /*0cf0*/  @!P4 IMAD.MOV R11, RZ, RZ, R17 ;  /* 0x000000ffff0bc224 */ /* 0x000fe200078e0211 */
[----:B---3--:R-:W-:Y:S02]  /*0d00*/  FSETP.NEU.AND P0, PT, R4, R9, PT ;  /* 0x000000090400720b */ /* 0x008fe40003f0d000 */
[-C--:B------:R-:W-:Y:S02]  /*0d10*/  FSETP.EQ.OR P3, PT, R24, R21.reuse, P3 ;  /* 0x000000151800720b */ /* 0x080fe40001f62400 */
[----:B------:R-:W-:Y:S02]  /*0d20*/  FSETP.EQ.OR P5, PT, R25, R21, !P5 ;  /* 0x000000151900720b */ /* 0x000fe40006fa2400 */
[----:B------:R-:W-:-:S02]  /*0d30*/  SEL R4, R2, RZ, !P0 ;  /* 0x000000ff02047207 */ /* 0x000fc40004000000 */
[----:B------:R-:W-:-:S03]  /*0d40*/  SEL R9, RZ, 0xffffffff, !P5 ;  /* 0xffffffffff097807 */ /* 0x000fc60006800000 */
[----:B------:R-:W-:-:S06]  /*0d50*/  IMAD R2, R4, R4, RZ ;  /* 0x0000000404027224 */ /* 0x000fcc00078e02ff */
[----:B------:R-:W-:Y:S02]  /*0d60*/  @!P5 IMAD.MOV R13, RZ, RZ, 0x1 ;  /* 0x00000001ff0dd424 */ /* 0x000fe400078e02ff */
[----:B------:R-:W-:Y:S01]  /*0d70*/  @!P3 IMAD.MOV R13, RZ, RZ, R9 ;  /* 0x000000ffff0db224 */ /* 0x000fe200078e0209 */
[----:B------:R-:W-:-:S04]  /*0d80*/  SEL R9, R11, RZ, !P0 ;  /* 0x000000ff0b097207 */ /* 0x000fc80004000000 */
[----:B------:R-:W-:Y:S01]  /*0d90*/  SEL R11, R13, RZ, !P0 ;  /* 0x000000ff0d0b7207 */ /* 0x000fe20004000000 */
[----:B------:R-:W-:-:S04]  /*0da0*/  IMAD R2, R9, R9, R2 ;  /* 0x0000000909027224 */ /* 0x000fc800078e0202 */
[----:B------:R-:W-:-:S05]  /*0db0*/  IMAD R2, R11, R11, R2 ;  /* 0x0000000b0b027224 */ /* 0x000fca00078e0202 */
[----:B------:R-:W-:Y:S02]  /*0dc0*/  I2FP.F32.U32 R13, R2 ;  /* 0x00000002000d7245 */ /* 0x000fe40000201000 */
[----:B------:R-:W-:Y:S02]  /*0dd0*/  ISETP.LT.AND P0, PT, RZ, UR10, PT ;  /* 0x0000000aff007c0c */ /* 0x000fe4000bf01270 */
[----:B------:R-:W1:Y:S01]  /*0de0*/  MUFU.RCP R2, R13 ;  /* 0x0000000d00027308 */ /* 0x000e620000001000 */
[----:B------:R-:W-:Y:S02]  /*0df0*/  ISETP.LT.AND P1, PT, RZ, UR11, PT ;  /* 0x0000000bff007c0c */ /* 0x000fe4000bf21270 */
[C---:B------:R-:W-:Y:S02]  /*0e00*/  ISETP.LT.OR P3, PT, R5.reuse, R23, P0 ;  /* 0x000000170500720c */ /* 0x040fe40000761670 */
[----:B------:R-:W-:Y:S02]  /*0e10*/  ISETP.GT.OR P0, PT, R5, RZ, P0 ;  /* 0x000000ff0500720c */ /* 0x000fe40000704670 */
[----:B------:R-:W-:-:S02]  /*0e20*/  ISETP.NE.OR P4, PT, R3, RZ, P1 ;  /* 0x000000ff0300720c */ /* 0x000fc40000f85670 */
[----:B------:R-:W-:Y:S02]  /*0e30*/  I2FP.F32.S32 R15, R9 ;  /* 0x00000009000f7245 */ /* 0x000fe40000201400 */
[----:B------:R-:W-:Y:S02]  /*0e40*/  ISETP.LT.U32.OR P1, PT, R3, UR5, P1 ;  /* 0x0000000503007c0c */ /* 0x000fe40008f21470 */
[----:B------:R-:W-:Y:S02]  /*0e50*/  ISETP.LT.AND P2, PT, RZ, UR7, PT ;  /* 0x00000007ff007c0c */ /* 0x000fe4000bf41270 */
[----:B------:R-:W-:Y:S01]  /*0e60*/  SEL R3, RZ, 0x1, !P0 ;  /* 0x00000001ff037807 */ /* 0x000fe20004000000 */
[----:B------:R-:W-:Y:S01]  /*0e70*/  FMUL R28, R28, R15 ;  /* 0x0000000f1c1c7220 */ /* 0x000fe20000400000 */
[----:B0-----:R-:W-:Y:S02]  /*0e80*/  I2FP.F32.S32 R18, R4 ;  /* 0x0000000400127245 */ /* 0x001fe40000201400 */
[----:B------:R-:W-:-:S02]  /*0e90*/  ISETP.NE.OR P5, PT, R7, RZ, P2 ;  /* 0x000000ff0700720c */ /* 0x000fc400017a5670 */
[----:B------:R-:W-:Y:S01]  /*0ea0*/  I2FP.F32.U32 R3, R3 ;  /* 0x0000000300037245 */ /* 0x000fe20000201000 */
[----:B-1----:R-:W-:Y:S01]  /*0eb0*/  FFMA R15, -R13, R2, 1 ;  /* 0x3f8000000d0f7423 */ /* 0x002fe20000000102 */
[----:B------:R-:W-:Y:S01]  /*0ec0*/  ISETP.LT.U32.OR P2, PT, R7, UR6, P2 ;  /* 0x0000000607007c0c */ /* 0x000fe20009741470 */
[----:B------:R-:W-:Y:S01]  /*0ed0*/  FFMA R18, R27, R18, R28 ;  /* 0x000000121b127223 */ /* 0x000fe2000000001c */
[----:B------:R-:W-:Y:S01]  /*0ee0*/  I2FP.F32.S32 R7, R11 ;  /* 0x0000000b00077245 */ /* 0x000fe20000201400 */
[----:B------:R-:W-:Y:S01]  /*0ef0*/  FMUL R8, R3, R8 ;  /* 0x0000000803087220 */ /* 0x000fe20000400000 */
[----:B------:R-:W-:Y:S01]  /*0f00*/  SEL R5, RZ, 0x1, !P3 ;  /* 0x00000001ff057807 */ /* 0x000fe20005800000 */
[----:B------:R-:W-:-:S03]  /*0f10*/  FFMA R3, R2, R15, R2 ;  /* 0x0000000f02037223 */ /* 0x000fc60000000002 */
[----:B------:R-:W-:Y:S01]  /*0f20*/  I2FP.F32.U32 R5, R5 ;  /* 0x0000000500057245 */ /* 0x000fe20000201000 */
[----:B------:R-:W-:-:S04]  /*0f30*/  FFMA R2, R29, R7, R18 ;  /* 0x000000071d027223 */ /* 0x000fc80000000012 */
[----:B------:R-:W-:Y:S01]  /*0f40*/  FMUL R5, R5, R6 ;  /* 0x0000000605057220 */ /* 0x000fe20000400000 */
[----:B------:R-:W0:Y:S01]  /*0f50*/  FCHK P0, R2, R13 ;  /* 0x0000000d02007302 */ /* 0x000e220000000000 */
[----:B------:R-:W-:Y:S02]  /*0f60*/  SEL R6, RZ, 0x1, !P4 ;  /* 0x00000001ff067807 */ /* 0x000fe40006000000 */
[----:B------:R-:W-:Y:S02]  /*0f70*/  SEL R15, RZ, 0x1, !P1 ;  /* 0x00000001ff0f7807 */ /* 0x000fe40004800000 */
[----:B------:R-:W-:Y:S01]  /*0f80*/  I2FP.F32.U32 R7, R6 ;  /* 0x0000000600077245 */ /* 0x000fe20000201000 */
[----:B------:R-:W-:Y:S01]  /*0f90*/  FFMA R6, R2, R3, RZ ;  /* 0x0000000302067223 */ /* 0x000fe200000000ff */
[----:B------:R-:W-:Y:S02]  /*0fa0*/  SEL R17, RZ, 0x1, !P5 ;  /* 0x00000001ff117807 */ /* 0x000fe40006800000 */
[----:B------:R-:W-:Y:S01]  /*0fb0*/  SEL R18, RZ, 0x1, !P2 ;  /* 0x00000001ff127807 */ /* 0x000fe20005000000 */
[----:B------:R-:W-:Y:S01]  /*0fc0*/  FMUL R16, R7, R16 ;  /* 0x0000001007107220 */ /* 0x000fe20000400000 */
[----:B------:R-:W-:Y:S01]  /*0fd0*/  I2FP.F32.U32 R15, R15 ;  /* 0x0000000f000f7245 */ /* 0x000fe20000201000 */
[----:B------:R-:W-:Y:S01]  /*0fe0*/  FFMA R7, -R13, R6, R2 ;  /* 0x000000060d077223 */ /* 0x000fe20000000102 */
[----:B------:R-:W-:-:S02]  /*0ff0*/  I2FP.F32.U32 R17, R17 ;  /* 0x0000001100117245 */ /* 0x000fc40000201000 */
[----:B------:R-:W-:Y:S01]  /*1000*/  I2FP.F32.U32 R19, R18 ;  /* 0x0000001200137245 */ /* 0x000fe20000201000 */
[----:B------:R-:W-:Y:S01]  /*1010*/  FMUL R10, R15, R10 ;  /* 0x0000000a0f0a7220 */ /* 0x000fe20000400000 */
[----:B------:R-:W-:Y:S01]  /*1020*/  FFMA R3, R3, R7, R6 ;  /* 0x0000000703037223 */ /* 0x000fe20000000006 */
[----:B------:R-:W-:Y:S02]  /*1030*/  FMUL R14, R17, R14 ;  /* 0x0000000e110e7220 */ /* 0x000fe40000400000 */
[----:B------:R-:W-:Y:S01]  /*1040*/  FMUL R12, R19, R12 ;  /* 0x0000000c130c7220 */ /* 0x000fe20000400000 */
[----:B0-----:R-:W-:Y:S06]  /*1050*/  @!P0 BRA `(.L_x_3) ;  /* 0x00000000000c8947 */ /* 0x001fec0003800000 */
[----:B------:R-:W-:-:S07]  /*1060*/  MOV R6, 0x1080 ;  /* 0x0000108000067802 */ /* 0x000fce0000000f00 */
[----:B------:R-:W-:Y:S05]  /*1070*/  CALL.REL.NOINC `($__internal_0_$__cuda_sm3x_div_rn_noftz_f32_slowpath) ;  /* 0x0000000400507944 */ /* 0x000fea0003c00000 */
[----:B------:R-:W-:-:S07]  /*1080*/  IMAD.MOV.U32 R3, RZ, RZ, R2 ;  /* 0x000000ffff037224 */ /* 0x000fce00078e0002 */
.L_x_3:
[----:B------:R-:W-:Y:S05]  /*1090*/  BSYNC.RECONVERGENT B0 ;  /* 0x0000000000007941 */ /* 0x000fea0003800200 */
.L_x_2:
[----:B------:R-:W-:Y:S01]  /*10a0*/  ISETP.NE.AND P0, PT, R4, 0x1, PT ;  /* 0x000000010400780c */ /* 0x000fe20003f05270 */
[----:B------:R-:W-:-:S12]  /*10b0*/  BSSY.RECONVERGENT B0, `(.L_x_4) ;  /* 0x0000013000007945 */ /* 0x000fd80003800200 */
[----:B------:R-:W-:Y:S05]  /*10c0*/  @!P0 BRA `(.L_x_5) ;  /* 0x0000000000288947 */ /* 0x000fea0003800000 */
[----:B------:R-:W-:-:S13]  /*10d0*/  ISETP.NE.AND P0, PT, R4, -0x1, PT ;  /* 0xffffffff0400780c */ /* 0x000fda0003f05270 */
[----:B------:R-:W-:Y:S05]  /*10e0*/  @P0 BRA `(.L_x_6) ;  /* 0x00000000003c0947 */ /* 0x000fea0003800000 */
[----:B------:R-:W0:Y:S01]  /*10f0*/  LDCU UR4, c[0x0][0x3cc] ;  /* 0x00007980ff0477ac */ /* 0x000e220008000800 */
[----:B------:R-:W1:Y:S08]  /*1100*/  F2F.F64.F32 R6, R3 ;  /* 0x0000000300067310 */ /* 0x000e700000201800 */
[----:B------:R-:W-:Y:S01]  /*1110*/  F2F.F64.F32 R20, R5 ;  /* 0x0000000500147310 */ /* 0x000fe20000201800 */
[----:B-1----:R-:W-:-:S07]  /*1120*/  DADD R6, R6, R6 ;  /* 0x0000000006067229 */ /* 0x002fce0000000006 */
[----:B0-----:R-:W0:Y:S02]  /*1130*/  F2F.F64.F32 R18, UR4 ;  /* 0x0000000400127d10 */ /* 0x001e240008201800 */
[----:B0-----:R-:W-:-:S06]  /*1140*/  DFMA R6, R6, R18, R20 ;  /* 0x000000120606722b */ /* 0x001fcc0000000014 */
[----:B------:R2:W3:Y:S01]  /*1150*/  F2F.F32.F64 R8, R6 ;  /* 0x0000000600087310 */ /* 0x0004e20000301000 */
[----:B------:R-:W-:Y:S05]  /*1160*/  BRA `(.L_x_6) ;  /* 0x00000000001c7947 */ /* 0x000fea0003800000 */
.L_x_5:
[----:B------:R-:W0:Y:S01]  /*1170*/  LDCU UR4, c[0x0][0x3cc] ;  /* 0x00007980ff0477ac */ /* 0x000e220008000800 */
[----:B------:R-:W1:Y:S08]  /*1180*/  F2F.F64.F32 R6, R3 ;  /* 0x0000000300067310 */ /* 0x000e700000201800 */
[----:B------:R-:W-:Y:S01]  /*1190*/  F2F.F64.F32 R4, R8 ;  /* 0x0000000800047310 */ /* 0x000fe20000201800 */
[----:B-1----:R-:W-:-:S07]  /*11a0*/  DADD R6, R6, R6 ;  /* 0x0000000006067229 */ /* 0x002fce0000000006 */
[----:B0-----:R-:W0:Y:S02]  /*11b0*/  F2F.F64.F32 R18, UR4 ;  /* 0x0000000400127d10 */ /* 0x001e240008201800 */
[----:B0-----:R-:W-:-:S10]  /*11c0*/  DFMA R4, R6, R18, R4 ;  /* 0x000000120604722b */ /* 0x001fd40000000004 */
[----:B------:R0:W1:Y:S02]  /*11d0*/  F2F.F32.F64 R5, R4 ;  /* 0x0000000400057310 */ /* 0x0000640000301000 */
.L_x_6:
[----:B------:R-:W-:Y:S05]  /*11e0*/  BSYNC.RECONVERGENT B0 ;  /* 0x0000000000007941 */ /* 0x000fea0003800200 */
.L_x_4:
[----:B------:R-:W-:Y:S01]  /*11f0*/  ISETP.NE.AND P0, PT, R9, 0x1, PT ;  /* 0x000000010900780c */ /* 0x000fe20003f05270 */
[----:B------:R-:W-:-:S12]  /*1200*/  BSSY.RECONVERGENT B0, `(.L_x_7) ;  /* 0x0000013000007945 */ /* 0x000fd80003800200 */
[----:B------:R-:W-:Y:S05]  /*1210*/  @!P0 BRA `(.L_x_8) ;  /* 0x0000000000288947 */ /* 0x000fea0003800000 */
[----:B------:R-:W-:-:S13]  /*1220*/  ISETP.NE.AND P0, PT, R9, -0x1, PT ;  /* 0xffffffff0900780c */ /* 0x000fda0003f05270 */
[----:B------:R-:W-:Y:S05]  /*1230*/  @P0 BRA `(.L_x_9) ;  /* 0x00000000003c0947 */ /* 0x000fea0003800000 */
[----:B------:R-:W4:Y:S01]  /*1240*/  LDCU UR4, c[0x0][0x3cc] ;  /* 0x00007980ff0477ac */ /* 0x000f220008000800 */
[----:B------:R-:W5:Y:S08]  /*1250*/  F2F.F64.F32 R16, R3 ;  /* 0x0000000300107310 */ /* 0x000f700000201800 */
[----:B--2---:R-:W-:Y:S01]  /*1260*/  F2F.F64.F32 R6, R10 ;  /* 0x0000000a00067310 */ /* 0x004fe20000201800 */
[----:B-----5:R-:W-:-:S07]  /*1270*/  DADD R16, R16, R16 ;  /* 0x0000000010107229 */ /* 0x020fce0000000010 */
[----:B----4-:R-:W2:Y:S02]  /*1280*/  F2F.F64.F32 R18, UR4 ;  /* 0x0000000400127d10 */ /* 0x010ea40008201800 */
[----:B--2---:R-:W-:-:S06]  /*1290*/  DFMA R6, R16, R18, R6 ;  /* 0x000000121006722b */ /* 0x004fcc0000000006 */
[----:B------:R2:W4:Y:S01]  /*12a0*/  F2F.F32.F64 R16, R6 ;  /* 0x0000000600107310 */ /* 0x0005220000301000 */
[----:B------:R-:W-:Y:S05]  /*12b0*/  BRA `(.L_x_9) ;  /* 0x00000000001c7947 */ /* 0x000fea0003800000 */
.L_x_8:
[----:B------:R-:W4:Y:S01]  /*12c0*/  LDCU UR4, c[0x0][0x3cc] ;  /* 0x00007980ff0477ac */ /* 0x000f220008000800 */
[----:B------:R-:W5:Y:S08]  /*12d0*/  F2F.F64.F32 R18, R3 ;  /* 0x0000000300127310 */ /* 0x000f700000201800 */
[----:B--2---:R-:W-:Y:S01]  /*12e0*/  F2F.F64.F32 R6, R16 ;  /* 0x0000001000067310 */ /* 0x004fe20000201800 */
[----:B-----5:R-:W-:-:S07]  /*12f0*/  DADD R18, R18, R18 ;  /* 0x0000000012127229 */ /* 0x020fce0000000012 */
[----:B----4-:R-:W2:Y:S02]  /*1300*/  F2F.F64.F32 R20, UR4 ;  /* 0x0000000400147d10 */ /* 0x010ea40008201800 */
[----:B--2---:R-:W-:-:S06]  /*1310*/  DFMA R6, R18, R20, R6 ;  /* 0x000000141206722b */ /* 0x004fcc0000000006 */
[----:B------:R2:W4:Y:S05]  /*1320*/  F2F.F32.F64 R10, R6 ;  /* 0x00000006000a7310 */ /* 0x00052a0000301000 */
.L_x_9:
[----:B------:R-:W-:Y:S05]  /*1330*/  BSYNC.RECONVERGENT B0 ;  /* 0x0000000000007941 */ /* 0x000fea0003800200 */
.L_x_7:
[----:B------:R-:W-:Y:S01]  /*1340*/  ISETP.NE.AND P0, PT, R11, 0x1, PT ;  /* 0x000000010b00780c */ /* 0x000fe20003f05270 */
[----:B------:R-:W-:-:S12]  /*1350*/  BSSY.RECONVERGENT B0, `(.L_x_10) ;  /* 0x0000013000007945 */ /* 0x000fd80003800200 */
[----:B------:R-:W-:Y:S05]  /*1360*/  @!P0 BRA `(.L_x_11) ;  /* 0x0000000000288947 */ /* 0x000fea0003800000 */
[----:B------:R-:W-:-:S13]  /*1370*/  ISETP.NE.AND P0, PT, R11, -0x1, PT ;  /* 0xffffffff0b00780c */ /* 0x000fda0003f05270 */
[----:B------:R-:W-:Y:S05]  /*1380*/  @P0 BRA `(.L_x_12) ;  /* 0x00000000003c0947 */ /* 0x000fea0003800000 */
[----:B------:R-:W5:Y:S01]  /*1390*/  LDCU UR4, c[0x0][0x3cc] ;  /* 0x00007980ff0477ac */ /* 0x000f620008000800 */
[----:B------:R-:W0:Y:S08]  /*13a0*/  F2F.F64.F32 R2, R3 ;  /* 0x0000000300027310 */ /* 0x000e300000201800 */
[----:B--2---:R-:W-:Y:S01]  /*13b0*/  F2F.F64.F32 R6, R12 ;  /* 0x0000000c00067310 */ /* 0x004fe20000201800 */
[----:B0-----:R-:W-:-:S07]  /*13c0*/  DADD R14, R2, R2 ;  /* 0x00000000020e7229 */ /* 0x001fce0000000002 */
[----:B-----5:R-:W0:Y:S02]  /*13d0*/  F2F.F64.F32 R18, UR4 ;  /* 0x0000000400127d10 */ /* 0x020e240008201800 */
[----:B0-----:R-:W-:-:S06]  /*13e0*/  DFMA R6, R14, R18, R6 ;  /* 0x000000120e06722b */ /* 0x001fcc0000000006 */
[----:B------:R0:W2:Y:S01]  /*13f0*/  F2F.F32.F64 R14, R6 ;  /* 0x00000006000e7310 */ /* 0x0000a20000301000 */
[----:B------:R-:W-:Y:S05]  /*1400*/  BRA `(.L_x_12) ;  /* 0x00000000001c7947 */ /* 0x000fea0003800000 */
.L_x_11:
[----:B------:R-:W5:Y:S01]  /*1410*/  LDCU UR4, c[0x0][0x3cc] ;  /* 0x00007980ff0477ac */ /* 0x000f620008000800 */
[----:B------:R-:W0:Y:S08]  /*1420*/  F2F.F64.F32 R2, R3 ;  /* 0x0000000300027310 */ /* 0x000e300000201800 */
[----:B--2---:R-:W-:Y:S01]  /*1430*/  F2F.F64.F32 R6, R14 ;  /* 0x0000000e00067310 */ /* 0x004fe20000201800 */
[----:B0-----:R-:W-:-:S07]  /*1440*/  DADD R12, R2, R2 ;  /* 0x00000000020c7229 */ /* 0x001fce0000000002 */
[----:B-----5:R-:W0:Y:S02]  /*1450*/  F2F.F64.F32 R18, UR4 ;  /* 0x0000000400127d10 */ /* 0x020e240008201800 */
[----:B0-----:R-:W-:-:S06]  /*1460*/  DFMA R6, R12, R18, R6 ;  /* 0x000000120c06722b */ /* 0x001fcc0000000006 */
[----:B------:R0:W2:Y:S05]  /*1470*/  F2F.F32.F64 R12, R6 ;  /* 0x00000006000c7310 */ /* 0x0000aa0000301000 */
.L_x_12:
[----:B------:R-:W-:Y:S05]  /*1480*/  BSYNC.RECONVERGENT B0 ;  /* 0x0000000000007941 */ /* 0x000fea0003800200 */
.L_x_10:
[----:B------:R-:W5:Y:S02]  /*1490*/  LDC.64 R2, c[0x0][0x380] ;  /* 0x0000e000ff027b82 */ /* 0x000f640000000a00 */
[----:B-----5:R-:W-:-:S05]  /*14a0*/  IMAD.WIDE R2, R0, 0x4, R2 ;  /* 0x0000000400027825 */ /* 0x020fca00078e0202 */
[----:B------:R-:W5:Y:S01]  /*14b0*/  LDG.E R0, desc[UR8][R2.64] ;  /* 0x0000000802007981 */ /* 0x000f62000c1e1900 */
[----:B-1-3--:R-:W-:Y:S01]  /*14c0*/  FADD R5, R5, R8 ;  /* 0x0000000805057221 */ /* 0x00afe20000000000 */
[----:B------:R-:W-:Y:S01]  /*14d0*/  UMOV UR4, 0x9999999a ;  /* 0x9999999a00047882 */ /* 0x000fe20000000000 */
[----:B------:R-:W-:Y:S02]  /*14e0*/  UMOV UR5, 0x3fd99999 ;  /* 0x3fd9999900057882 */ /* 0x000fe40000000000 */
[----:B----4-:R-:W-:-:S04]  /*14f0*/  FADD R5, R5, R16 ;  /* 0x0000001005057221 */ /* 0x010fc80000000000 */
[----:B------:R-:W-:-:S04]  /*1500*/  FADD R5, R5, R10 ;  /* 0x0000000a05057221 */ /* 0x000fc80000000000 */
[----:B0-2---:R-:W-:-:S04]  /*1510*/  FADD R7, R5, R14 ;  /* 0x0000000e05077221 */ /* 0x005fc80000000000 */
[----:B------:R-:W-:-:S06]  /*1520*/  FADD R7, R7, R12 ;  /* 0x0000000c07077221 */ /* 0x000fcc0000000000 */
[----:B------:R-:W-:Y:S08]  /*1530*/  F2F.F64.F32 R6, R7 ;  /* 0x0000000700067310 */ /* 0x000ff00000201800 */
[----:B-----5:R-:W0:Y:S02]  /*1540*/  F2F.F64.F32 R4, R0 ;  /* 0x0000000000047310 */ /* 0x020e240000201800 */
[----:B0-----:R-:W-:Y:S01]  /*1550*/  DMUL R4, R4, -UR4 ;  /* 0x8000000404047c28 */ /* 0x001fe20008000000 */
[----:B------:R-:W-:Y:S01]  /*1560*/  UMOV UR4, 0xdddddddd ;  /* 0xdddddddd00047882 */ /* 0x000fe20000000000 */
[----:B------:R-:W-:-:S06]  /*1570*/  UMOV UR5, 0x3fcddddd ;  /* 0x3fcddddd00057882 */ /* 0x000fcc0000000000 */
[----:B------:R-:W-:-:S10]  /*1580*/  DFMA R4, R6, UR4, R4 ;  /* 0x0000000406047c2b */ /* 0x000fd40008000004 */
[----:B------:R-:W0:Y:S02]  /*1590*/  F2F.F32.F64 R5, R4 ;  /* 0x0000000400057310 */ /* 0x000e240000301000 */
[----:B0-----:R-:W-:Y:S01]  /*15a0*/  STG.E desc[UR8][R2.64], R5 ;  /* 0x0000000502007986 */ /* 0x001fe2000c101908 */
[----:B------:R-:W-:Y:S05]  /*15b0*/  EXIT ;  /* 0x000000000000794d */ /* 0x000fea0003800000 */
        .weak           $__internal_0_$__cuda_sm3x_div_rn_noftz_f32_slowpath
        .type           $__internal_0_$__cuda_sm3x_div_rn_noftz_f32_slowpath,@function
        .size           $__internal_0_$__cuda_sm3x_div_rn_noftz_f32_slowpath,(.L_x_25 - $__internal_0_$__cuda_sm3x_div_rn_noftz_f32_slowpath)
$__internal_0_$__cuda_sm3x_div_rn_noftz_f32_slowpath:
[----:B------:R-:W-:Y:S01]  /*15c0*/  SHF.R.U32.HI R7, RZ, 0x17, R13 ;  /* 0x00000017ff077819 */ /* 0x000fe2000001160d */
[----:B------:R-:W-:Y:S01]  /*15d0*/  BSSY.RECONVERGENT B1, `(.L_x_13) ;  /* 0x0000064000017945 */ /* 0x000fe20003800200 */
[--C-:B------:R-:W-:Y:S01]  /*15e0*/  SHF.R.U32.HI R3, RZ, 0x17, R2.reuse ;  /* 0x00000017ff037819 */ /* 0x100fe20000011602 */
[----:B------:R-:W-:Y:S01]  /*15f0*/  IMAD.MOV.U32 R17, RZ, RZ, R2 ;  /* 0x000000ffff117224 */ /* 0x000fe200078e0002 */
[----:B------:R-:W-:Y:S02]  /*1600*/  LOP3.LUT R7, R7, 0xff, RZ, 0xc0, !PT ;  /* 0x000000ff07077812 */ /* 0x000fe400078ec0ff */
[----:B------:R-:W-:-:S03]  /*1610*/  LOP3.LUT R18, R3, 0xff, RZ, 0xc0, !PT ;  /* 0x000000ff03127812 */ /* 0x000fc600078ec0ff */
[----:B------:R-:W-:Y:S02]  /*1620*/  VIADD R20, R7, 0xffffffff ;  /* 0xffffffff07147836 */ /* 0x000fe40000000000 */
[----:B------:R-:W-:-:S03]  /*1630*/  VIADD R19, R18, 0xffffffff ;  /* 0xffffffff12137836 */ /* 0x000fc60000000000 */
[----:B------:R-:W-:-:S04]  /*1640*/  ISETP.GT.U32.AND P0, PT, R20, 0xfd, PT ;  /* 0x000000fd1400780c */ /* 0x000fc80003f04070 */
[----:B------:R-:W-:-:S13]  /*1650*/  ISETP.GT.U32.OR P0, PT, R19, 0xfd, P0 ;  /* 0x000000fd1300780c */ /* 0x000fda0000704470 */
[----:B------:R-:W-:Y:S01]  /*1660*/  @!P0 MOV R15, RZ ;  /* 0x000000ff000f8202 */ /* 0x000fe20000000f00 */
[----:B------:R-:W-:Y:S06]  /*1670*/  @!P0 BRA `(.L_x_14) ;  /* 0x0000000000608947 */ /* 0x000fec0003800000 */
[----:B------:R-:W-:Y:S01]  /*1680*/  FSETP.GTU.FTZ.AND P0, PT, |R2|, +INF , PT ;  /* 0x7f8000000200780b */ /* 0x000fe20003f1c200 */
[----:B------:R-:W-:Y:S01]  /*1690*/  IMAD.MOV.U32 R3, RZ, RZ, R13 ;  /* 0x000000ffff037224 */ /* 0x000fe200078e000d */
[----:B------:R-:W-:-:S04]  /*16a0*/  FSETP.GTU.FTZ.AND P1, PT, |R13|, +INF , PT ;  /* 0x7f8000000d00780b */ /* 0x000fc80003f3c200 */
[----:B------:R-:W-:-:S13]  /*16b0*/  PLOP3.LUT P0, PT, P0, P1, PT, 0xf8, 0x8f ;  /* 0x00000000008f781c */ /* 0x000fda0000703f70 */
[----:B------:R-:W-:Y:S05]  /*16c0*/  @P0 BRA `(.L_x_15) ;  /* 0x00000004004c0947 */ /* 0x000fea0003800000 */
[----:B------:R-:W-:-:S13]  /*16d0*/  LOP3.LUT P0, RZ, R13, 0x7fffffff, R17, 0xc8, !PT ;  /* 0x7fffffff0dff7812 */ /* 0x000fda000780c811 */
[----:B------:R-:W-:Y:S05]  /*16e0*/  @!P0 BRA `(.L_x_16) ;  /* 0x00000004003c8947 */ /* 0x000fea0003800000 */
[C---:B------:R-:W-:Y:S02]  /*16f0*/  FSETP.NEU.FTZ.AND P0, PT, |R2|.reuse, +INF , PT ;  /* 0x7f8000000200780b */ /* 0x040fe40003f1d200 */
[----:B------:R-:W-:Y:S02]  /*1700*/  FSETP.NEU.FTZ.AND P2, PT, |R3|, +INF , PT ;  /* 0x7f8000000300780b */ /* 0x000fe40003f5d200 */
[----:B------:R-:W-:-:S11]  /*1710*/  FSETP.NEU.FTZ.AND P1, PT, |R2|, +INF , PT ;  /* 0x7f8000000200780b */ /* 0x000fd60003f3d200 */
[----:B------:R-:W-:Y:S05]  /*1720*/  @!P2 BRA !P0, `(.L_x_16) ;  /* 0x00000004002ca947 */ /* 0x000fea0004000000 */
[----:B------:R-:W-:-:S04]  /*1730*/  LOP3.LUT P0, RZ, R17, 0x7fffffff, RZ, 0xc0, !PT ;  /* 0x7fffffff11ff7812 */ /* 0x000fc8000780c0ff */
[----:B------:R-:W-:-:S13]  /*1740*/  PLOP3.LUT P0, PT, P2, P0, PT, 0x2f, 0xf2 ;  /* 0x0000000000f2781c */ /* 0x000fda0001700577 */
[----:B------:R-:W-:Y:S05]  /*1750*/  @P0 BRA `(.L_x_17) ;  /* 0x0000000400180947 */ /* 0x000fea0003800000 */
[----:B------:R-:W-:-:S04]  /*1760*/  LOP3.LUT P0, RZ, R13, 0x7fffffff, RZ, 0xc0, !PT ;  /* 0x7fffffff0dff7812 */ /* 0x000fc8000780c0ff */
[----:B------:R-:W-:-:S13]  /*1770*/  PLOP3.LUT P0, PT, P1, P0, PT, 0x2f, 0xf2 ;  /* 0x0000000000f2781c */ /* 0x000fda0000f00577 */
[----:B------:R-:W-:Y:S05]  /*1780*/  @P0 BRA `(.L_x_18) ;  /* 0x0000000400000947 */ /* 0x000fea0003800000 */
[----:B------:R-:W-:Y:S02]  /*1790*/  ISETP.GE.AND P0, PT, R19, RZ, PT ;  /* 0x000000ff1300720c */ /* 0x000fe40003f06270 */
[----:B------:R-:W-:-:S11]  /*17a0*/  ISETP.GE.AND P1, PT, R20, RZ, PT ;  /* 0x000000ff1400720c */ /* 0x000fd60003f26270 */
[----:B------:R-:W-:Y:S02]  /*17b0*/  @P0 IMAD.MOV.U32 R15, RZ, RZ, RZ ;  /* 0x000000ffff0f0224 */ /* 0x000fe400078e00ff */
[----:B------:R-:W-:Y:S01]  /*17c0*/  @!P0 FFMA R17, R2, 1.84467440737095516160e+19, RZ ;  /* 0x5f80000002118823 */ /* 0x000fe200000000ff */
[----:B------:R-:W-:Y:S02]  /*17d0*/  @!P0 IMAD.MOV.U32 R15, RZ, RZ, -0x40 ;  /* 0xffffffc0ff0f8424 */ /* 0x000fe400078e00ff */
[----:B------:R-:W-:Y:S02]  /*17e0*/  @!P1 FFMA R13, R3, 1.84467440737095516160e+19, RZ ;  /* 0x5f800000030d9823 */ /* 0x000fe400000000ff */
[----:B------:R-:W-:-:S07]  /*17f0*/  @!P1 VIADD R15, R15, 0x40 ;  /* 0x000000400f0f9836 */ /* 0x000fce0000000000 */
.L_x_14:
[----:B------:R-:W-:Y:S01]  /*1800*/  LEA R2, R7, 0xc0800000, 0x17 ;  /* 0xc080000007027811 */ /* 0x000fe200078eb8ff */
[----:B------:R-:W-:Y:S01]  /*1810*/  VIADD R18, R18, 0xffffff81 ;  /* 0xffffff8112127836 */ /* 0x000fe20000000000 */
[----:B------:R-:W-:Y:S03]  /*1820*/  BSSY.RECONVERGENT B2, `(.L_x_19) ;  /* 0x0000035000027945 */ /* 0x000fe60003800200 */
[----:B------:R-:W-:Y:S02]  /*1830*/  IMAD.IADD R13, R13, 0x1, -R2 ;  /* 0x000000010d0d7824 */ /* 0x000fe400078e0a02 */
[C---:B------:R-:W-:Y:S01]  /*1840*/  IMAD R2, R18.reuse, -0x800000, R17 ;  /* 0xff80000012027824 */ /* 0x040fe200078e0211 */
[----:B------:R-:W-:Y:S01]  /*1850*/  IADD3 R18, PT, PT, R18, 0x7f, -R7 ;  /* 0x0000007f12127810 */ /* 0x000fe20007ffe807 */
[----:B------:R-:W0:Y:S01]  /*1860*/  MUFU.RCP R3, R13 ;  /* 0x0000000d00037308 */ /* 0x000e220000001000 */
[----:B------:R-:W-:-:S03]  /*1870*/  FADD.FTZ R19, -R13, -RZ ;  /* 0x800000ff0d137221 */ /* 0x000fc60000010100 */
[----:B------:R-:W-:Y:S02]  /*1880*/  IMAD.IADD R18, R18, 0x1, R15 ;  /* 0x0000000112127824 */ /* 0x000fe400078e020f */
[----:B0-----:R-:W-:-:S04]  /*1890*/  FFMA R20, R3, R19, 1 ;  /* 0x3f80000003147423 */ /* 0x001fc80000000013 */
[----:B------:R-:W-:-:S04]  /*18a0*/  FFMA R3, R3, R20, R3 ;  /* 0x0000001403037223 */ /* 0x000fc80000000003 */
[----:B------:R-:W-:-:S04]  /*18b0*/  FFMA R20, R2, R3, RZ ;  /* 0x0000000302147223 */ /* 0x000fc800000000ff */
[----:B------:R-:W-:-:S04]  /*18c0*/  FFMA R17, R19, R20, R2 ;  /* 0x0000001413117223 */ /* 0x000fc80000000002 */
[----:B------:R-:W-:-:S04]  /*18d0*/  FFMA R20, R3, R17, R20 ;  /* 0x0000001103147223 */ /* 0x000fc80000000014 */
[----:B------:R-:W-:-:S04]  /*18e0*/  FFMA R19, R19, R20, R2 ;  /* 0x0000001413137223 */ /* 0x000fc80000000002 */
[----:B------:R-:W-:-:S05]  /*18f0*/  FFMA R2, R3, R19, R20 ;  /* 0x0000001303027223 */ /* 0x000fca0000000014 */
[----:B------:R-:W-:-:S04]  /*1900*/  SHF.R.U32.HI R7, RZ, 0x17, R2 ;  /* 0x00000017ff077819 */ /* 0x000fc80000011602 */
[----:B------:R-:W-:-:S04]  /*1910*/  LOP3.LUT R7, R7, 0xff, RZ, 0xc0, !PT ;  /* 0x000000ff07077812 */ /* 0x000fc800078ec0ff */
[----:B------:R-:W-:-:S05]  /*1920*/  IADD3 R15, PT, PT, R7, R18, RZ ;  /* 0x00000012070f7210 */ /* 0x000fca0007ffe0ff */
[----:B------:R-:W-:-:S05]  /*1930*/  VIADD R7, R15, 0xffffffff ;  /* 0xffffffff0f077836 */ /* 0x000fca0000000000 */
[----:B------:R-:W-:-:S13]  /*1940*/  ISETP.GE.U32.AND P0, PT, R7, 0xfe, PT ;  /* 0x000000fe0700780c */ /* 0x000fda0003f06070 */
[----:B------:R-:W-:Y:S05]  /*1950*/  @!P0 BRA `(.L_x_20) ;  /* 0x0000000000808947 */ /* 0x000fea0003800000 */
[----:B------:R-:W-:-:S13]  /*1960*/  ISETP.GT.AND P0, PT, R15, 0xfe, PT ;  /* 0x000000fe0f00780c */ /* 0x000fda0003f04270 */
[----:B------:R-:W-:Y:S05]  /*1970*/  @P0 BRA `(.L_x_21) ;  /* 0x00000000006c0947 */ /* 0x000fea0003800000 */
[----:B------:R-:W-:-:S13]  /*1980*/  ISETP.GE.AND P0, PT, R15, 0x1, PT ;  /* 0x000000010f00780c */ /* 0x000fda0003f06270 */
[----:B------:R-:W-:Y:S05]  /*1990*/  @P0 BRA `(.L_x_22) ;  /* 0x0000000000740947 */ /* 0x000fea0003800000 */
[----:B------:R-:W-:Y:S02]  /*19a0*/  ISETP.GE.AND P0, PT, R15, -0x18, PT ;  /* 0xffffffe80f00780c */ /* 0x000fe40003f06270 */
[----:B------:R-:W-:-:S11]  /*19b0*/  LOP3.LUT R2, R2, 0x80000000, RZ, 0xc0, !PT ;  /* 0x8000000002027812 */ /* 0x000fd600078ec0ff */
[----:B------:R-:W-:Y:S05]  /*19c0*/  @!P0 BRA `(.L_x_22) ;  /* 0x0000000000688947 */ /* 0x000fea0003800000 */
[CCC-:B------:R-:W-:Y:S01]  /*19d0*/  FFMA.RZ R7, R3.reuse, R19.reuse, R20.reuse ;  /* 0x0000001303077223 */ /* 0x1c0fe2000000c014 */
[-CC-:B------:R-:W-:Y:S01]  /*19e0*/  FFMA.RM R18, R3, R19.reuse, R20.reuse ;  /* 0x0000001303127223 */ /* 0x180fe20000004014 */
[C---:B------:R-:W-:Y:S02]  /*19f0*/  ISETP.NE.AND P2, PT, R15.reuse, RZ, PT ;  /* 0x000000ff0f00720c */ /* 0x040fe40003f45270 */
[----:B------:R-:W-:Y:S02]  /*1a00*/  ISETP.NE.AND P1, PT, R15, RZ, PT ;  /* 0x000000ff0f00720c */ /* 0x000fe40003f25270 */
[----:B------:R-:W-:Y:S01]  /*1a10*/  LOP3.LUT R13, R7, 0x7fffff, RZ, 0xc0, !PT ;  /* 0x007fffff070d7812 */ /* 0x000fe200078ec0ff */
[----:B------:R-:W-:Y:S01]  /*1a20*/  FFMA.RP R7, R3, R19, R20 ;  /* 0x0000001303077223 */ /* 0x000fe20000008014 */
[----:B------:R-:W-:Y:S02]  /*1a30*/  VIADD R20, R15, 0x20 ;  /* 0x000000200f147836 */ /* 0x000fe40000000000 */
[----:B------:R-:W-:Y:S01]  /*1a40*/  LOP3.LUT R13, R13, 0x800000, RZ, 0xfc, !PT ;  /* 0x008000000d0d7812 */ /* 0x000fe200078efcff */
[----:B------:R-:W-:Y:S01]  /*1a50*/  IMAD.MOV R3, RZ, RZ, -R15 ;  /* 0x000000ffff037224 */ /* 0x000fe200078e0a0f */
[----:B------:R-:W-:-:S02]  /*1a60*/  FSETP.NEU.FTZ.AND P0, PT, R7, R18, PT ;  /* 0x000000120700720b */ /* 0x000fc40003f1d000 */
[----:B------:R-:W-:Y:S02]  /*1a70*/  SHF.L.U32 R20, R13, R20, RZ ;  /* 0x000000140d147219 */ /* 0x000fe400000006ff */
[----:B------:R-:W-:Y:S02]  /*1a80*/  SEL R18, R3, RZ, P2 ;  /* 0x000000ff03127207 */ /* 0x000fe40001000000 */
[----:B------:R-:W-:Y:S02]  /*1a90*/  ISETP.NE.AND P1, PT, R20, RZ, P1 ;  /* 0x000000ff1400720c */ /* 0x000fe40000f25270 */
[----:B------:R-:W-:Y:S02]  /*1aa0*/  SHF.R.U32.HI R18, RZ, R18, R13 ;  /* 0x00000012ff127219 */ /* 0x000fe4000001160d */
[----:B------:R-:W-:Y:S02]  /*1ab0*/  PLOP3.LUT P0, PT, P0, P1, PT, 0xf8, 0x8f ;  /* 0x00000000008f781c */ /* 0x000fe40000703f70 */
[----:B------:R-:W-:-:S02]  /*1ac0*/  SHF.R.U32.HI R20, RZ, 0x1, R18 ;  /* 0x00000001ff147819 */ /* 0x000fc40000011612 */
[----:B------:R-:W-:-:S04]  /*1ad0*/  SEL R3, RZ, 0x1, !P0 ;  /* 0x00000001ff037807 */ /* 0x000fc80004000000 */
[----:B------:R-:W-:-:S04]  /*1ae0*/  LOP3.LUT R3, R3, 0x1, R20, 0xf8, !PT ;  /* 0x0000000103037812 */ /* 0x000fc800078ef814 */
[----:B------:R-:W-:-:S05]  /*1af0*/  LOP3.LUT R3, R3, R18, RZ, 0xc0, !PT ;  /* 0x0000001203037212 */ /* 0x000fca00078ec0ff */
[----:B------:R-:W-:-:S05]  /*1b00*/  IMAD.IADD R3, R20, 0x1, R3 ;  /* 0x0000000114037824 */ /* 0x000fca00078e0203 */
[----:B------:R-:W-:Y:S01]  /*1b10*/  LOP3.LUT R2, R3, R2, RZ, 0xfc, !PT ;  /* 0x0000000203027212 */ /* 0x000fe200078efcff */
[----:B------:R-:W-:Y:S06]  /*1b20*/  BRA `(.L_x_22) ;  /* 0x0000000000107947 */ /* 0x000fec0003800000 */
.L_x_21:
[----:B------:R-:W-:-:S04]  /*1b30*/  LOP3.LUT R2, R2, 0x80000000, RZ, 0xc0, !PT ;  /* 0x8000000002027812 */ /* 0x000fc800078ec0ff */
[----:B------:R-:W-:Y:S01]  /*1b40*/  LOP3.LUT R2, R2, 0x7f800000, RZ, 0xfc, !PT ;  /* 0x7f80000002027812 */ /* 0x000fe200078efcff */
[----:B------:R-:W-:Y:S06]  /*1b50*/  BRA `(.L_x_22) ;  /* 0x0000000000047947 */ /* 0x000fec0003800000 */
.L_x_20:
[----:B------:R-:W-:-:S07]  /*1b60*/  IMAD R2, R18, 0x800000, R2 ;  /* 0x0080000012027824 */ /* 0x000fce00078e0202 */
.L_x_22:
[----:B------:R-:W-:Y:S05]  /*1b70*/  BSYNC.RECONVERGENT B2 ;  /* 0x0000000000027941 */ /* 0x000fea0003800200 */
.L_x_19:
[----:B------:R-:W-:Y:S05]  /*1b80*/  BRA `(.L_x_23) ;  /* 0x0000000000207947 */ /* 0x000fea0003800000 */
.L_x_18:
[----:B------:R-:W-:-:S04]  /*1b90*/  LOP3.LUT R2, R13, 0x80000000, R17, 0x48, !PT ;  /* 0x800000000d027812 */ /* 0x000fc800078e4811 */
[----:B------:R-:W-:Y:S01]  /*1ba0*/  LOP3.LUT R2, R2, 0x7f800000, RZ, 0xfc, !PT ;  /* 0x7f80000002027812 */ /* 0x000fe200078efcff */
[----:B------:R-:W-:Y:S06]  /*1bb0*/  BRA `(.L_x_23) ;  /* 0x0000000000147947 */ /* 0x000fec0003800000 */
.L_x_17:
[----:B------:R-:W-:Y:S01]  /*1bc0*/  LOP3.LUT R2, R13, 0x80000000, R17, 0x48, !PT ;  /* 0x800000000d027812 */ /* 0x000fe200078e4811 */
[----:B------:R-:W-:Y:S06]  /*1bd0*/  BRA `(.L_x_23) ;  /* 0x00000000000c7947 */ /* 0x000fec0003800000 */
.L_x_16:
[----:B------:R-:W0:Y:S01]  /*1be0*/  MUFU.RSQ R2, -QNAN ;  /* 0xffc0000000027908 */ /* 0x000e220000001400 */
[----:B------:R-:W-:Y:S05]  /*1bf0*/  BRA `(.L_x_23) ;  /* 0x0000000000047947 */ /* 0x000fea0003800000 */
.L_x_15:
[----:B------:R-:W-:-:S07]  /*1c00*/  FADD.FTZ R2, R2, R3 ;  /* 0x0000000302027221 */ /* 0x000fce0000010000 */
.L_x_23:
[----:B------:R-:W-:Y:S05]  /*1c10*/  BSYNC.RECONVERGENT B1 ;  /* 0x0000000000017941 */ /* 0x000fea0003800200 */
.L_x_13:
[----:B------:R-:W-:-:S04]  /*1c20*/  IMAD.MOV.U32 R7, RZ, RZ, 0x0 ;  /* 0x00000000ff077424 */ /* 0x000fc800078e00ff */
[----:B0-----:R-:W-:Y:S05]  /*1c30*/  RET.REL.NODEC R6 `(eddyLaplace) ;  /* 0xffffffe006f07950 */ /* 0x001fea0003c3ffff */
.L_x_24:
[----:B------:R-:W-:-:S00]  /*1c40*/  BRA `(.L_x_24) ;  /* 0xfffffffc00fc7947 */ /* 0x000fc0000383ffff */
[----:B------:R-:W-:-:S00]  /*1c50*/  NOP ;  /* 0x0000000000007918 */ /* 0x000fc00000000000 */
        /* <DEDUP_REMOVED lines=10> */
.L_x_25:


//--------------------- .nv.shared.reserved.0     --------------------------
	.section	.nv.shared.reserved.0,"aw",@nobits
	.weak		__nv_reservedSMEM_offset_0_alias
	.size		__nv_reservedSMEM_offset_0_alias, 0, 64
	.other		__nv_reservedSMEM_offset_0_alias,@"STO_CUDA_RESERVED_SHARED STV_DEFAULT"
__nv_reservedSMEM_offset_0_alias:
	.zero		0
	.zero		64


//--------------------- .nv.constant0.eddyLaplace --------------------------
	.section	.nv.constant0.eddyLaplace,"a",@progbits
	.sectionflags	@""
	.align	4
.nv.constant0.eddyLaplace:
	.zero		976


//--------------------- SYMBOLS --------------------------

	.type		.nv.reservedSmem.offset0,@object
	.size		.nv.reservedSmem.offset0,0x4
